//
// Generated by NVIDIA NVVM Compiler
//
// Compiler Build ID: CL-36424714
// Cuda compilation tools, release 13.0, V13.0.88
// Based on NVVM 20.0.0
//

.version 9.0
.target sm_100
.address_size 64

	// .globl	_Z18setup_kernel_seedsP17curandStateXORWOWm
.global .align 4 .b8 precalc_xorwow_matrix[102400];
.global .align 4 .b8 precalc_xorwow_offset_matrix[102400];
.global .align 4 .b8 mrg32k3aM1[2304];
.global .align 4 .b8 mrg32k3aM2[2304];
.global .align 4 .b8 mrg32k3aM1SubSeq[2016];
.global .align 4 .b8 mrg32k3aM2SubSeq[2016];
.global .align 4 .b8 mrg32k3aM1Seq[2304];
.global .align 4 .b8 mrg32k3aM2Seq[2304];
.const .align 8 .b8 __cr_lgamma_table[72];
// _ZZ17kernel_simulationffffiPiPfP17curandStateXORWOWE1R has been demoted
// _ZZ17kernel_simulationffffiPiPfP17curandStateXORWOWE1B has been demoted
// _ZZ17kernel_simulationffffiPiPfP17curandStateXORWOWE1T has been demoted
.global .align 4 .b8 __cudart_i2opi_f[24] = {65, 144, 67, 60, 153, 149, 98, 219, 192, 221, 52, 245, 209, 87, 39, 252, 41, 21, 68, 78, 110, 131, 249, 162};

.visible .entry _Z18setup_kernel_seedsP17curandStateXORWOWm(
	.param .u64 .ptr .align 1 _Z18setup_kernel_seedsP17curandStateXORWOWm_param_0,
	.param .u64 _Z18setup_kernel_seedsP17curandStateXORWOWm_param_1
)
{
	.reg .pred 	%p<24>;
	.reg .b32 	%r<413>;
	.reg .b64 	%rd<19>;

	ld.param.u64 	%rd8, [_Z18setup_kernel_seedsP17curandStateXORWOWm_param_0];
	ld.param.u64 	%rd9, [_Z18setup_kernel_seedsP17curandStateXORWOWm_param_1];
	cvta.to.global.u64 	%rd10, %rd8;
	mov.u32 	%r182, %ntid.x;
	mov.u32 	%r183, %ctaid.x;
	mov.u32 	%r184, %tid.x;
	mad.lo.s32 	%r185, %r182, %r183, %r184;
	cvt.s64.s32 	%rd18, %r185;
	mul.wide.s32 	%rd11, %r185, 48;
	add.s64 	%rd2, %rd10, %rd11;
	cvt.u32.u64 	%r186, %rd9;
	xor.b32  	%r187, %r186, -1429050551;
	mul.lo.s32 	%r188, %r187, 1099087573;
	{ .reg .b32 tmp; mov.b64 {tmp, %r189}, %rd9; }
	xor.b32  	%r190, %r189, -136515619;
	mul.lo.s32 	%r191, %r190, -1703105765;
	add.s32 	%r192, %r188, %r191;
	add.s32 	%r193, %r192, 6615241;
	add.s32 	%r194, %r188, 123456789;
	st.global.v2.u32 	[%rd2], {%r193, %r194};
	xor.b32  	%r195, %r188, 362436069;
	add.s32 	%r196, %r191, 521288629;
	st.global.v2.u32 	[%rd2+8], {%r195, %r196};
	xor.b32  	%r197, %r191, 88675123;
	add.s32 	%r198, %r188, 5783321;
	st.global.v2.u32 	[%rd2+16], {%r197, %r198};
	setp.eq.s32 	%p1, %r185, 0;
	@%p1 bra 	$L__BB0_42;
	mov.b32 	%r319, 0;
$L__BB0_2:
	and.b64  	%rd4, %rd18, 3;
	setp.eq.s64 	%p2, %rd4, 0;
	@%p2 bra 	$L__BB0_41;
	mul.wide.u32 	%rd12, %r319, 3200;
	mov.u64 	%rd13, precalc_xorwow_matrix;
	add.s64 	%rd5, %rd13, %rd12;
	cvt.u32.u64 	%r2, %rd4;
	mov.b32 	%r320, 0;
$L__BB0_4:
	mov.b32 	%r333, 0;
	mov.u32 	%r334, %r333;
	mov.u32 	%r335, %r333;
	mov.u32 	%r336, %r333;
	mov.u32 	%r337, %r333;
	mov.u32 	%r326, %r333;
$L__BB0_5:
	mul.wide.u32 	%rd14, %r326, 4;
	add.s64 	%rd15, %rd2, %rd14;
	ld.global.u32 	%r10, [%rd15+4];
	shl.b32 	%r11, %r326, 5;
	mov.b32 	%r332, 0;
$L__BB0_6:
	.pragma "nounroll";
	shr.u32 	%r203, %r10, %r332;
	and.b32  	%r204, %r203, 1;
	setp.eq.b32 	%p3, %r204, 1;
	not.pred 	%p4, %p3;
	add.s32 	%r205, %r11, %r332;
	mul.lo.s32 	%r206, %r205, 5;
	mul.wide.u32 	%rd16, %r206, 4;
	add.s64 	%rd6, %rd5, %rd16;
	@%p4 bra 	$L__BB0_8;
	ld.global.u32 	%r207, [%rd6];
	xor.b32  	%r337, %r337, %r207;
	ld.global.u32 	%r208, [%rd6+4];
	xor.b32  	%r336, %r336, %r208;
	ld.global.u32 	%r209, [%rd6+8];
	xor.b32  	%r335, %r335, %r209;
	ld.global.u32 	%r210, [%rd6+12];
	xor.b32  	%r334, %r334, %r210;
	ld.global.u32 	%r211, [%rd6+16];
	xor.b32  	%r333, %r333, %r211;
$L__BB0_8:
	and.b32  	%r213, %r203, 2;
	setp.eq.s32 	%p5, %r213, 0;
	@%p5 bra 	$L__BB0_10;
	ld.global.u32 	%r214, [%rd6+20];
	xor.b32  	%r337, %r337, %r214;
	ld.global.u32 	%r215, [%rd6+24];
	xor.b32  	%r336, %r336, %r215;
	ld.global.u32 	%r216, [%rd6+28];
	xor.b32  	%r335, %r335, %r216;
	ld.global.u32 	%r217, [%rd6+32];
	xor.b32  	%r334, %r334, %r217;
	ld.global.u32 	%r218, [%rd6+36];
	xor.b32  	%r333, %r333, %r218;
$L__BB0_10:
	and.b32  	%r220, %r203, 4;
	setp.eq.s32 	%p6, %r220, 0;
	@%p6 bra 	$L__BB0_12;
	ld.global.u32 	%r221, [%rd6+40];
	xor.b32  	%r337, %r337, %r221;
	ld.global.u32 	%r222, [%rd6+44];
	xor.b32  	%r336, %r336, %r222;
	ld.global.u32 	%r223, [%rd6+48];
	xor.b32  	%r335, %r335, %r223;
	ld.global.u32 	%r224, [%rd6+52];
	xor.b32  	%r334, %r334, %r224;
	ld.global.u32 	%r225, [%rd6+56];
	xor.b32  	%r333, %r333, %r225;
$L__BB0_12:
	and.b32  	%r227, %r203, 8;
	setp.eq.s32 	%p7, %r227, 0;
	@%p7 bra 	$L__BB0_14;
	ld.global.u32 	%r228, [%rd6+60];
	xor.b32  	%r337, %r337, %r228;
	ld.global.u32 	%r229, [%rd6+64];
	xor.b32  	%r336, %r336, %r229;
	ld.global.u32 	%r230, [%rd6+68];
	xor.b32  	%r335, %r335, %r230;
	ld.global.u32 	%r231, [%rd6+72];
	xor.b32  	%r334, %r334, %r231;
	ld.global.u32 	%r232, [%rd6+76];
	xor.b32  	%r333, %r333, %r232;
$L__BB0_14:
	and.b32  	%r234, %r203, 16;
	setp.eq.s32 	%p8, %r234, 0;
	@%p8 bra 	$L__BB0_16;
	ld.global.u32 	%r235, [%rd6+80];
	xor.b32  	%r337, %r337, %r235;
	ld.global.u32 	%r236, [%rd6+84];
	xor.b32  	%r336, %r336, %r236;
	ld.global.u32 	%r237, [%rd6+88];
	xor.b32  	%r335, %r335, %r237;
	ld.global.u32 	%r238, [%rd6+92];
	xor.b32  	%r334, %r334, %r238;
	ld.global.u32 	%r239, [%rd6+96];
	xor.b32  	%r333, %r333, %r239;
$L__BB0_16:
	and.b32  	%r241, %r203, 32;
	setp.eq.s32 	%p9, %r241, 0;
	@%p9 bra 	$L__BB0_18;
	ld.global.u32 	%r242, [%rd6+100];
	xor.b32  	%r337, %r337, %r242;
	ld.global.u32 	%r243, [%rd6+104];
	xor.b32  	%r336, %r336, %r243;
	ld.global.u32 	%r244, [%rd6+108];
	xor.b32  	%r335, %r335, %r244;
	ld.global.u32 	%r245, [%rd6+112];
	xor.b32  	%r334, %r334, %r245;
	ld.global.u32 	%r246, [%rd6+116];
	xor.b32  	%r333, %r333, %r246;
$L__BB0_18:
	and.b32  	%r248, %r203, 64;
	setp.eq.s32 	%p10, %r248, 0;
	@%p10 bra 	$L__BB0_20;
	ld.global.u32 	%r249, [%rd6+120];
	xor.b32  	%r337, %r337, %r249;
	ld.global.u32 	%r250, [%rd6+124];
	xor.b32  	%r336, %r336, %r250;
	ld.global.u32 	%r251, [%rd6+128];
	xor.b32  	%r335, %r335, %r251;
	ld.global.u32 	%r252, [%rd6+132];
	xor.b32  	%r334, %r334, %r252;
	ld.global.u32 	%r253, [%rd6+136];
	xor.b32  	%r333, %r333, %r253;
$L__BB0_20:
	and.b32  	%r255, %r203, 128;
	setp.eq.s32 	%p11, %r255, 0;
	@%p11 bra 	$L__BB0_22;
	ld.global.u32 	%r256, [%rd6+140];
	xor.b32  	%r337, %r337, %r256;
	ld.global.u32 	%r257, [%rd6+144];
	xor.b32  	%r336, %r336, %r257;
	ld.global.u32 	%r258, [%rd6+148];
	xor.b32  	%r335, %r335, %r258;
	ld.global.u32 	%r259, [%rd6+152];
	xor.b32  	%r334, %r334, %r259;
	ld.global.u32 	%r260, [%rd6+156];
	xor.b32  	%r333, %r333, %r260;
$L__BB0_22:
	and.b32  	%r262, %r203, 256;
	setp.eq.s32 	%p12, %r262, 0;
	@%p12 bra 	$L__BB0_24;
	ld.global.u32 	%r263, [%rd6+160];
	xor.b32  	%r337, %r337, %r263;
	ld.global.u32 	%r264, [%rd6+164];
	xor.b32  	%r336, %r336, %r264;
	ld.global.u32 	%r265, [%rd6+168];
	xor.b32  	%r335, %r335, %r265;
	ld.global.u32 	%r266, [%rd6+172];
	xor.b32  	%r334, %r334, %r266;
	ld.global.u32 	%r267, [%rd6+176];
	xor.b32  	%r333, %r333, %r267;
$L__BB0_24:
	and.b32  	%r269, %r203, 512;
	setp.eq.s32 	%p13, %r269, 0;
	@%p13 bra 	$L__BB0_26;
	ld.global.u32 	%r270, [%rd6+180];
	xor.b32  	%r337, %r337, %r270;
	ld.global.u32 	%r271, [%rd6+184];
	xor.b32  	%r336, %r336, %r271;
	ld.global.u32 	%r272, [%rd6+188];
	xor.b32  	%r335, %r335, %r272;
	ld.global.u32 	%r273, [%rd6+192];
	xor.b32  	%r334, %r334, %r273;
	ld.global.u32 	%r274, [%rd6+196];
	xor.b32  	%r333, %r333, %r274;
$L__BB0_26:
	and.b32  	%r276, %r203, 1024;
	setp.eq.s32 	%p14, %r276, 0;
	@%p14 bra 	$L__BB0_28;
	ld.global.u32 	%r277, [%rd6+200];
	xor.b32  	%r337, %r337, %r277;
	ld.global.u32 	%r278, [%rd6+204];
	xor.b32  	%r336, %r336, %r278;
	ld.global.u32 	%r279, [%rd6+208];
	xor.b32  	%r335, %r335, %r279;
	ld.global.u32 	%r280, [%rd6+212];
	xor.b32  	%r334, %r334, %r280;
	ld.global.u32 	%r281, [%rd6+216];
	xor.b32  	%r333, %r333, %r281;
$L__BB0_28:
	and.b32  	%r283, %r203, 2048;
	setp.eq.s32 	%p15, %r283, 0;
	@%p15 bra 	$L__BB0_30;
	ld.global.u32 	%r284, [%rd6+220];
	xor.b32  	%r337, %r337, %r284;
	ld.global.u32 	%r285, [%rd6+224];
	xor.b32  	%r336, %r336, %r285;
	ld.global.u32 	%r286, [%rd6+228];
	xor.b32  	%r335, %r335, %r286;
	ld.global.u32 	%r287, [%rd6+232];
	xor.b32  	%r334, %r334, %r287;
	ld.global.u32 	%r288, [%rd6+236];
	xor.b32  	%r333, %r333, %r288;
$L__BB0_30:
	and.b32  	%r290, %r203, 4096;
	setp.eq.s32 	%p16, %r290, 0;
	@%p16 bra 	$L__BB0_32;
	ld.global.u32 	%r291, [%rd6+240];
	xor.b32  	%r337, %r337, %r291;
	ld.global.u32 	%r292, [%rd6+244];
	xor.b32  	%r336, %r336, %r292;
	ld.global.u32 	%r293, [%rd6+248];
	xor.b32  	%r335, %r335, %r293;
	ld.global.u32 	%r294, [%rd6+252];
	xor.b32  	%r334, %r334, %r294;
	ld.global.u32 	%r295, [%rd6+256];
	xor.b32  	%r333, %r333, %r295;
$L__BB0_32:
	and.b32  	%r297, %r203, 8192;
	setp.eq.s32 	%p17, %r297, 0;
	@%p17 bra 	$L__BB0_34;
	ld.global.u32 	%r298, [%rd6+260];
	xor.b32  	%r337, %r337, %r298;
	ld.global.u32 	%r299, [%rd6+264];
	xor.b32  	%r336, %r336, %r299;
	ld.global.u32 	%r300, [%rd6+268];
	xor.b32  	%r335, %r335, %r300;
	ld.global.u32 	%r301, [%rd6+272];
	xor.b32  	%r334, %r334, %r301;
	ld.global.u32 	%r302, [%rd6+276];
	xor.b32  	%r333, %r333, %r302;
$L__BB0_34:
	and.b32  	%r304, %r203, 16384;
	setp.eq.s32 	%p18, %r304, 0;
	@%p18 bra 	$L__BB0_36;
	ld.global.u32 	%r305, [%rd6+280];
	xor.b32  	%r337, %r337, %r305;
	ld.global.u32 	%r306, [%rd6+284];
	xor.b32  	%r336, %r336, %r306;
	ld.global.u32 	%r307, [%rd6+288];
	xor.b32  	%r335, %r335, %r307;
	ld.global.u32 	%r308, [%rd6+292];
	xor.b32  	%r334, %r334, %r308;
	ld.global.u32 	%r309, [%rd6+296];
	xor.b32  	%r333, %r333, %r309;
$L__BB0_36:
	and.b32  	%r311, %r203, 32768;
	setp.eq.s32 	%p19, %r311, 0;
	@%p19 bra 	$L__BB0_38;
	ld.global.u32 	%r312, [%rd6+300];
	xor.b32  	%r337, %r337, %r312;
	ld.global.u32 	%r313, [%rd6+304];
	xor.b32  	%r336, %r336, %r313;
	ld.global.u32 	%r314, [%rd6+308];
	xor.b32  	%r335, %r335, %r314;
	ld.global.u32 	%r315, [%rd6+312];
	xor.b32  	%r334, %r334, %r315;
	ld.global.u32 	%r316, [%rd6+316];
	xor.b32  	%r333, %r333, %r316;
$L__BB0_38:
	add.s32 	%r332, %r332, 16;
	setp.ne.s32 	%p20, %r332, 32;
	@%p20 bra 	$L__BB0_6;
	mad.lo.s32 	%r317, %r326, -31, %r11;
	add.s32 	%r326, %r317, 1;
	setp.ne.s32 	%p21, %r326, 5;
	@%p21 bra 	$L__BB0_5;
	st.global.u32 	[%rd2+4], %r337;
	st.global.u32 	[%rd2+8], %r336;
	st.global.u32 	[%rd2+12], %r335;
	st.global.u32 	[%rd2+16], %r334;
	st.global.u32 	[%rd2+20], %r333;
	add.s32 	%r320, %r320, 1;
	setp.lt.u32 	%p22, %r320, %r2;
	@%p22 bra 	$L__BB0_4;
$L__BB0_41:
	shr.u64 	%rd7, %rd18, 2;
	add.s32 	%r319, %r319, 1;
	setp.gt.u64 	%p23, %rd18, 3;
	mov.u64 	%rd18, %rd7;
	@%p23 bra 	$L__BB0_2;
$L__BB0_42:
	mov.b32 	%r318, 0;
	st.global.v2.u32 	[%rd2+24], {%r318, %r318};
	st.global.u32 	[%rd2+32], %r318;
	mov.b64 	%rd17, 0;
	st.global.u64 	[%rd2+40], %rd17;
	ret;

}
	// .globl	_Z17kernel_simulationffffiPiPfP17curandStateXORWOW
.visible .entry _Z17kernel_simulationffffiPiPfP17curandStateXORWOW(
	.param .f32 _Z17kernel_simulationffffiPiPfP17curandStateXORWOW_param_0,
	.param .f32 _Z17kernel_simulationffffiPiPfP17curandStateXORWOW_param_1,
	.param .f32 _Z17kernel_simulationffffiPiPfP17curandStateXORWOW_param_2,
	.param .f32 _Z17kernel_simulationffffiPiPfP17curandStateXORWOW_param_3,
	.param .u32 _Z17kernel_simulationffffiPiPfP17curandStateXORWOW_param_4,
	.param .u64 .ptr .align 1 _Z17kernel_simulationffffiPiPfP17curandStateXORWOW_param_5,
	.param .u64 .ptr .align 1 _Z17kernel_simulationffffiPiPfP17curandStateXORWOW_param_6,
	.param .u64 .ptr .align 1 _Z17kernel_simulationffffiPiPfP17curandStateXORWOW_param_7
)
{
	.local .align 4 .b8 	__local_depot1[28];
	.reg .b64 	%SP;
	.reg .b64 	%SPL;
	.reg .pred 	%p<21>;
	.reg .b32 	%r<165>;
	.reg .b32 	%f<73>;
	.reg .b64 	%rd<33>;
	.reg .b64 	%fd<9>;
	// demoted variable
	.shared .align 4 .b8 _ZZ17kernel_simulationffffiPiPfP17curandStateXORWOWE1R[1024];
	// demoted variable
	.shared .align 4 .b8 _ZZ17kernel_simulationffffiPiPfP17curandStateXORWOWE1B[1024];
	// demoted variable
	.shared .align 4 .b8 _ZZ17kernel_simulationffffiPiPfP17curandStateXORWOWE1T[1024];
	mov.u64 	%SPL, __local_depot1;
	ld.param.f32 	%f17, [_Z17kernel_simulationffffiPiPfP17curandStateXORWOW_param_0];
	ld.param.f32 	%f18, [_Z17kernel_simulationffffiPiPfP17curandStateXORWOW_param_1];
	ld.param.u32 	%r68, [_Z17kernel_simulationffffiPiPfP17curandStateXORWOW_param_4];
	ld.param.u64 	%rd13, [_Z17kernel_simulationffffiPiPfP17curandStateXORWOW_param_7];
	add.u64 	%rd1, %SPL, 0;
	mov.u32 	%r164, %ntid.x;
	mov.u32 	%r69, %ctaid.x;
	mov.u32 	%r2, %tid.x;
	mad.lo.s32 	%r3, %r164, %r69, %r2;
	mul.hi.s32 	%r70, %r68, 274877907;
	shr.u32 	%r71, %r70, 31;
	shr.s32 	%r72, %r70, 7;
	add.s32 	%r73, %r72, %r71;
	setp.ge.u32 	%p1, %r3, %r73;
	@%p1 bra 	$L__BB1_24;
	cvta.to.global.u64 	%rd15, %rd13;
	shl.b32 	%r75, %r2, 2;
	mov.u32 	%r76, _ZZ17kernel_simulationffffiPiPfP17curandStateXORWOWE1R;
	add.s32 	%r4, %r76, %r75;
	mov.b32 	%r161, 0;
	st.shared.u32 	[%r4], %r161;
	mov.u32 	%r77, _ZZ17kernel_simulationffffiPiPfP17curandStateXORWOWE1B;
	add.s32 	%r5, %r77, %r75;
	st.shared.u32 	[%r5], %r161;
	mov.u32 	%r78, _ZZ17kernel_simulationffffiPiPfP17curandStateXORWOWE1T;
	add.s32 	%r6, %r78, %r75;
	st.shared.u32 	[%r6], %r161;
	mul.wide.s32 	%rd16, %r3, 48;
	add.s64 	%rd2, %rd15, %rd16;
	rcp.rn.f32 	%f1, %f17;
	div.rn.f32 	%f2, %f18, %f17;
	mov.u64 	%rd17, __cudart_i2opi_f;
	mov.u32 	%r162, %r161;
	mov.u32 	%r163, %r161;
	mov.u32 	%r150, %r161;
$L__BB1_2:
	ld.global.v2.u32 	{%r21, %r155}, [%rd2];
	ld.global.v2.u32 	{%r23, %r24}, [%rd2+8];
	ld.global.v2.u32 	{%r153, %r154}, [%rd2+16];
	ld.global.v2.u32 	{%r11, %r12}, [%rd2+24];
	ld.global.f32 	%f3, [%rd2+32];
	ld.global.f64 	%fd1, [%rd2+40];
	mov.f32 	%f70, 0f00000000;
	mov.f32 	%f14, %f70;
$L__BB1_3:
	mov.u32 	%r26, %r154;
	mov.u32 	%r25, %r153;
	shr.u32 	%r79, %r155, 2;
	xor.b32  	%r80, %r79, %r155;
	shl.b32 	%r81, %r26, 4;
	shl.b32 	%r82, %r80, 1;
	xor.b32  	%r83, %r81, %r82;
	xor.b32  	%r84, %r83, %r26;
	xor.b32  	%r34, %r84, %r80;
	add.s32 	%r35, %r21, 362437;
	add.s32 	%r85, %r34, %r35;
	cvt.rn.f32.u32 	%f21, %r85;
	fma.rn.f32 	%f22, %f21, 0f2F800000, 0f2F000000;
	setp.lt.f32 	%p2, %f22, 0f00800000;
	mul.f32 	%f23, %f22, 0f4B000000;
	selp.f32 	%f24, %f23, %f22, %p2;
	selp.f32 	%f25, 0fC1B80000, 0f00000000, %p2;
	mov.b32 	%r86, %f24;
	add.s32 	%r87, %r86, -1059760811;
	and.b32  	%r88, %r87, -8388608;
	sub.s32 	%r89, %r86, %r88;
	mov.b32 	%f26, %r89;
	cvt.rn.f32.s32 	%f27, %r88;
	fma.rn.f32 	%f28, %f27, 0f34000000, %f25;
	add.f32 	%f29, %f26, 0fBF800000;
	fma.rn.f32 	%f30, %f29, 0fBE055027, 0f3E1039F6;
	fma.rn.f32 	%f31, %f30, %f29, 0fBDF8CDCC;
	fma.rn.f32 	%f32, %f31, %f29, 0f3E0F2955;
	fma.rn.f32 	%f33, %f32, %f29, 0fBE2AD8B9;
	fma.rn.f32 	%f34, %f33, %f29, 0f3E4CED0B;
	fma.rn.f32 	%f35, %f34, %f29, 0fBE7FFF22;
	fma.rn.f32 	%f36, %f35, %f29, 0f3EAAAA78;
	fma.rn.f32 	%f37, %f36, %f29, 0fBF000000;
	mul.f32 	%f38, %f29, %f37;
	fma.rn.f32 	%f39, %f38, %f29, %f29;
	fma.rn.f32 	%f40, %f28, 0f3F317218, %f39;
	setp.gt.u32 	%p3, %r86, 2139095039;
	fma.rn.f32 	%f41, %f24, 0f7F800000, 0f7F800000;
	selp.f32 	%f42, %f41, %f40, %p3;
	setp.eq.f32 	%p4, %f24, 0f00000000;
	selp.f32 	%f8, 0fFF800000, %f42, %p4;
	mul.f32 	%f43, %f70, 0f3F22F983;
	cvt.rni.s32.f32 	%r160, %f43;
	cvt.rn.f32.s32 	%f44, %r160;
	fma.rn.f32 	%f45, %f44, 0fBFC90FDA, %f70;
	fma.rn.f32 	%f46, %f44, 0fB3A22168, %f45;
	fma.rn.f32 	%f72, %f44, 0fA7C234C5, %f46;
	abs.f32 	%f10, %f70;
	setp.ltu.f32 	%p5, %f10, 0f47CE4780;
	@%p5 bra 	$L__BB1_11;
	setp.neu.f32 	%p6, %f10, 0f7F800000;
	@%p6 bra 	$L__BB1_6;
	mov.f32 	%f49, 0f00000000;
	mul.rn.f32 	%f72, %f70, %f49;
	mov.b32 	%r160, 0;
	bra.uni 	$L__BB1_11;
$L__BB1_6:
	mov.b32 	%r37, %f70;
	mov.b64 	%rd32, 0;
	mov.b32 	%r157, 0;
	mov.u64 	%rd30, %rd17;
	mov.u64 	%rd31, %rd1;
$L__BB1_7:
	.pragma "nounroll";
	ld.global.nc.u32 	%r91, [%rd30];
	shl.b32 	%r92, %r37, 8;
	or.b32  	%r93, %r92, -2147483648;
	mad.wide.u32 	%rd19, %r91, %r93, %rd32;
	shr.u64 	%rd32, %rd19, 32;
	st.local.u32 	[%rd31], %rd19;
	add.s32 	%r157, %r157, 1;
	add.s64 	%rd31, %rd31, 4;
	add.s64 	%rd30, %rd30, 4;
	setp.ne.s32 	%p7, %r157, 6;
	@%p7 bra 	$L__BB1_7;
	shr.u32 	%r94, %r37, 23;
	st.local.u32 	[%rd1+24], %rd32;
	and.b32  	%r40, %r94, 31;
	and.b32  	%r95, %r94, 224;
	add.s32 	%r96, %r95, -128;
	shr.u32 	%r97, %r96, 5;
	mul.wide.u32 	%rd20, %r97, 4;
	sub.s64 	%rd9, %rd1, %rd20;
	ld.local.u32 	%r158, [%rd9+24];
	ld.local.u32 	%r159, [%rd9+20];
	setp.eq.s32 	%p8, %r40, 0;
	@%p8 bra 	$L__BB1_10;
	shf.l.wrap.b32 	%r158, %r159, %r158, %r40;
	ld.local.u32 	%r98, [%rd9+16];
	shf.l.wrap.b32 	%r159, %r98, %r159, %r40;
$L__BB1_10:
	shr.u32 	%r99, %r158, 30;
	shf.l.wrap.b32 	%r100, %r159, %r158, 2;
	shl.b32 	%r101, %r159, 2;
	shr.u32 	%r102, %r100, 31;
	add.s32 	%r103, %r102, %r99;
	neg.s32 	%r104, %r103;
	setp.lt.s32 	%p9, %r37, 0;
	selp.b32 	%r160, %r104, %r103, %p9;
	xor.b32  	%r105, %r100, %r37;
	shr.s32 	%r106, %r100, 31;
	xor.b32  	%r107, %r106, %r100;
	xor.b32  	%r108, %r106, %r101;
	cvt.u64.u32 	%rd21, %r107;
	shl.b64 	%rd22, %rd21, 32;
	cvt.u64.u32 	%rd23, %r108;
	or.b64  	%rd24, %rd22, %rd23;
	cvt.rn.f64.s64 	%fd5, %rd24;
	mul.f64 	%fd6, %fd5, 0d3BF921FB54442D19;
	cvt.rn.f32.f64 	%f47, %fd6;
	neg.f32 	%f48, %f47;
	setp.lt.s32 	%p10, %r105, 0;
	selp.f32 	%f72, %f48, %f47, %p10;
$L__BB1_11:
	ld.param.u64 	%rd28, [_Z17kernel_simulationffffiPiPfP17curandStateXORWOW_param_5];
	cvta.to.global.u64 	%rd10, %rd28;
	add.s32 	%r110, %r160, 1;
	mul.rn.f32 	%f50, %f72, %f72;
	and.b32  	%r111, %r160, 1;
	setp.eq.b32 	%p11, %r111, 1;
	selp.f32 	%f51, %f72, 0f3F800000, %p11;
	fma.rn.f32 	%f52, %f50, %f51, 0f00000000;
	fma.rn.f32 	%f53, %f50, 0f37CBAC00, 0fBAB607ED;
	selp.f32 	%f54, 0fB94D4153, %f53, %p11;
	selp.f32 	%f55, 0f3C0885E4, 0f3D2AAABB, %p11;
	fma.rn.f32 	%f56, %f54, %f50, %f55;
	selp.f32 	%f57, 0fBE2AAAA8, 0fBEFFFFFF, %p11;
	fma.rn.f32 	%f58, %f56, %f50, %f57;
	fma.rn.f32 	%f59, %f58, %f52, %f51;
	and.b32  	%r112, %r110, 2;
	setp.eq.s32 	%p12, %r112, 0;
	mov.f32 	%f60, 0f00000000;
	sub.f32 	%f61, %f60, %f59;
	selp.f32 	%f62, %f59, %f61, %p12;
	mul.f32 	%f63, %f1, %f8;
	mul.f32 	%f64, %f63, %f62;
	sub.f32 	%f14, %f14, %f64;
	setp.geu.f32 	%p13, %f14, 0f00000000;
	@%p13 bra 	$L__BB1_13;
	st.global.v2.u32 	[%rd2], {%r35, %r23};
	st.global.v2.u32 	[%rd2+8], {%r24, %r25};
	st.global.v2.u32 	[%rd2+16], {%r26, %r34};
	st.global.v2.u32 	[%rd2+24], {%r11, %r12};
	st.global.f32 	[%rd2+32], %f3;
	st.global.f64 	[%rd2+40], %fd1;
	add.s32 	%r161, %r161, 1;
	st.shared.u32 	[%r4], %r161;
	bra.uni 	$L__BB1_17;
$L__BB1_13:
	ld.param.f32 	%f69, [_Z17kernel_simulationffffiPiPfP17curandStateXORWOW_param_3];
	setp.ltu.f32 	%p14, %f14, %f69;
	@%p14 bra 	$L__BB1_15;
	st.global.v2.u32 	[%rd2], {%r35, %r23};
	st.global.v2.u32 	[%rd2+8], {%r24, %r25};
	st.global.v2.u32 	[%rd2+16], {%r26, %r34};
	st.global.v2.u32 	[%rd2+24], {%r11, %r12};
	st.global.f32 	[%rd2+32], %f3;
	st.global.f64 	[%rd2+40], %fd1;
	add.s32 	%r163, %r163, 1;
	st.shared.u32 	[%r6], %r163;
	bra.uni 	$L__BB1_17;
$L__BB1_15:
	shr.u32 	%r113, %r23, 2;
	xor.b32  	%r114, %r113, %r23;
	shl.b32 	%r115, %r34, 4;
	shl.b32 	%r116, %r114, 1;
	xor.b32  	%r117, %r115, %r116;
	xor.b32  	%r118, %r117, %r34;
	xor.b32  	%r153, %r118, %r114;
	add.s32 	%r52, %r21, 724874;
	add.s32 	%r119, %r153, %r52;
	cvt.rn.f32.u32 	%f65, %r119;
	fma.rn.f32 	%f66, %f65, 0f2F800000, 0f2F000000;
	setp.geu.f32 	%p15, %f66, %f2;
	@%p15 bra 	$L__BB1_25;
	ld.param.u64 	%rd29, [_Z17kernel_simulationffffiPiPfP17curandStateXORWOW_param_6];
	st.global.v2.u32 	[%rd2], {%r52, %r24};
	st.global.v2.u32 	[%rd2+8], {%r25, %r26};
	st.global.v2.u32 	[%rd2+16], {%r34, %r153};
	st.global.v2.u32 	[%rd2+24], {%r11, %r12};
	st.global.f32 	[%rd2+32], %f3;
	st.global.f64 	[%rd2+40], %fd1;
	add.s32 	%r162, %r162, 1;
	st.shared.u32 	[%r5], %r162;
	atom.global.add.u32 	%r127, [%rd10+12], 1;
	cvta.to.global.u64 	%rd25, %rd29;
	mul.wide.s32 	%rd26, %r127, 4;
	add.s64 	%rd27, %rd25, %rd26;
	st.global.f32 	[%rd27], %f14;
$L__BB1_17:
	add.s32 	%r150, %r150, 1;
	setp.ne.s32 	%p16, %r150, 2000;
	@%p16 bra 	$L__BB1_2;
	bar.sync 	0;
	setp.lt.u32 	%p17, %r164, 2;
	@%p17 bra 	$L__BB1_22;
$L__BB1_19:
	shr.u32 	%r67, %r164, 1;
	setp.ge.u32 	%p18, %r2, %r67;
	@%p18 bra 	$L__BB1_21;
	shl.b32 	%r128, %r67, 2;
	add.s32 	%r129, %r4, %r128;
	ld.shared.u32 	%r130, [%r129];
	ld.shared.u32 	%r131, [%r4];
	add.s32 	%r132, %r131, %r130;
	st.shared.u32 	[%r4], %r132;
	add.s32 	%r133, %r5, %r128;
	ld.shared.u32 	%r134, [%r133];
	ld.shared.u32 	%r135, [%r5];
	add.s32 	%r136, %r135, %r134;
	st.shared.u32 	[%r5], %r136;
	add.s32 	%r137, %r6, %r128;
	ld.shared.u32 	%r138, [%r137];
	ld.shared.u32 	%r139, [%r6];
	add.s32 	%r140, %r139, %r138;
	st.shared.u32 	[%r6], %r140;
$L__BB1_21:
	bar.sync 	0;
	setp.gt.u32 	%p19, %r164, 3;
	mov.u32 	%r164, %r67;
	@%p19 bra 	$L__BB1_19;
$L__BB1_22:
	setp.ne.s32 	%p20, %r2, 0;
	@%p20 bra 	$L__BB1_24;
	ld.shared.u32 	%r141, [_ZZ17kernel_simulationffffiPiPfP17curandStateXORWOWE1R];
	atom.global.add.u32 	%r142, [%rd10], %r141;
	ld.shared.u32 	%r143, [_ZZ17kernel_simulationffffiPiPfP17curandStateXORWOWE1B];
	atom.global.add.u32 	%r144, [%rd10+4], %r143;
	ld.shared.u32 	%r145, [_ZZ17kernel_simulationffffiPiPfP17curandStateXORWOWE1T];
	atom.global.add.u32 	%r146, [%rd10+8], %r145;
$L__BB1_24:
	ret;
$L__BB1_25:
	shr.u32 	%r120, %r24, 2;
	xor.b32  	%r121, %r120, %r24;
	shl.b32 	%r122, %r153, 4;
	shl.b32 	%r123, %r121, 1;
	xor.b32  	%r124, %r122, %r123;
	xor.b32  	%r125, %r124, %r153;
	xor.b32  	%r154, %r125, %r121;
	add.s32 	%r21, %r21, 1087311;
	add.s32 	%r126, %r154, %r21;
	cvt.rn.f32.u32 	%f67, %r126;
	fma.rn.f32 	%f68, %f67, 0f2F800000, 0f2F000000;
	cvt.f64.f32 	%fd7, %f68;
	mul.f64 	%fd8, %fd7, 0d400921FB54442D18;
	cvt.rn.f32.f64 	%f70, %fd8;
	mov.u32 	%r24, %r34;
	mov.u32 	%r155, %r25;
	mov.u32 	%r23, %r26;
	bra.uni 	$L__BB1_3;

}


// ===== COMPILED SASS (sm_100) =====

	.target	sm_100

	.elftype	@"ET_EXEC"


//--------------------- .note.nv.tkinfo           --------------------------
	.section	.note.nv.tkinfo,"",@"SHT_NOTE"
	.sectionflags	@"SHF_NOTE_NV_TKINFO"
	.tkinfo
        /*0018*/ 	.word	0x00000002
        /*0030*/ 	.string	""
        /*0030*/ 	.string	"ptxas"
        /*0030*/ 	.string	"Cuda compilation tools, release 13.0, V13.0.88"
        /*0030*/ 	.string	"Build cuda_13.0.r13.0/compiler.36424714_0"
        /*0030*/ 	.string	"-arch sm_100 -m 64 "



//--------------------- .note.nv.cuinfo           --------------------------
	.section	.note.nv.cuinfo,"",@"SHT_NOTE"
	.sectionflags	@"SHF_NOTE_NV_CUINFO"
        /*0018*/ 	.short	0x0002
        /*001a*/ 	.short	0x0064
        /*001c*/ 	.short	0x0082
	.zero		2


//--------------------- .nv.info                  --------------------------
	.section	.nv.info,"",@"SHT_CUDA_INFO"
	.align	4


	//----- nvinfo : EIATTR_REGCOUNT
	.align		4
        /*0000*/ 	.byte	0x04, 0x2f
        /*0002*/ 	.short	(.L_11 - .L_10)
	.align		4
.L_10:
        /*0004*/ 	.word	index@(_Z18setup_kernel_seedsP17curandStateXORWOWm)
        /*0008*/ 	.word	0x0000001f


	//----- nvinfo : EIATTR_FRAME_SIZE
	.align		4
.L_11:
        /*000c*/ 	.byte	0x04, 0x11
        /*000e*/ 	.short	(.L_13 - .L_12)
	.align		4
.L_12:
        /*0010*/ 	.word	index@(_Z18setup_kernel_seedsP17curandStateXORWOWm)
        /*0014*/ 	.word	0x00000000


	//----- nvinfo : EIATTR_REGCOUNT
	.align		4
.L_13:
        /*0018*/ 	.byte	0x04, 0x2f
        /*001a*/ 	.short	(.L_15 - .L_14)
	.align		4
.L_14:
        /*001c*/ 	.word	index@(_Z17kernel_simulationffffiPiPfP17curandStateXORWOW)
        /*0020*/ 	.word	0x0000002c


	//----- nvinfo : EIATTR_FRAME_SIZE
	.align		4
.L_15:
        /*0024*/ 	.byte	0x04, 0x11
        /*0026*/ 	.short	(.L_17 - .L_16)
	.align		4
.L_16:
        /*0028*/ 	.word	index@($__internal_1_$__cuda_sm3x_div_rn_noftz_f32_slowpath)
        /*002c*/ 	.word	0x00000000


	//----- nvinfo : EIATTR_FRAME_SIZE
	.align		4
.L_17:
        /*0030*/ 	.byte	0x04, 0x11
        /*0032*/ 	.short	(.L_19 - .L_18)
	.align		4
.L_18:
        /*0034*/ 	.word	index@($__internal_0_$__cuda_sm20_rcp_rn_f32_slowpath)
        /*0038*/ 	.word	0x00000000


	//----- nvinfo : EIATTR_FRAME_SIZE
	.align		4
.L_19:
        /*003c*/ 	.byte	0x04, 0x11
        /*003e*/ 	.short	(.L_21 - .L_20)
	.align		4
.L_20:
        /*0040*/ 	.word	index@(_Z17kernel_simulationffffiPiPfP17curandStateXORWOW)
        /*0044*/ 	.word	0x00000000


	//----- nvinfo : EIATTR_MIN_STACK_SIZE
	.align		4
.L_21:
        /*0048*/ 	.byte	0x04, 0x12
        /*004a*/ 	.short	(.L_23 - .L_22)
	.align		4
.L_22:
        /*004c*/ 	.word	index@(_Z17kernel_simulationffffiPiPfP17curandStateXORWOW)
        /*0050*/ 	.word	0x00000000


	//----- nvinfo : EIATTR_MIN_STACK_SIZE
	.align		4
.L_23:
        /*0054*/ 	.byte	0x04, 0x12
        /*0056*/ 	.short	(.L_25 - .L_24)
	.align		4
.L_24:
        /*0058*/ 	.word	index@(_Z18setup_kernel_seedsP17curandStateXORWOWm)
        /*005c*/ 	.word	0x00000000
.L_25:


//--------------------- .nv.compat                --------------------------
	.section	.nv.compat,"",@"SHT_CUDA_COMPAT_INFO"
	.align	4
        /*0000*/ 	.byte	0x02, 0x09, 0x00, 0x00, 0x02, 0x02, 0x01, 0x00, 0x02, 0x05, 0x05, 0x00, 0x03, 0x07, 0x01, 0x01
        /*0010*/ 	.byte	0x02, 0x03, 0x00, 0x00, 0x02, 0x06, 0x01, 0x00, 0x04, 0x0b, 0x08, 0x00, 0x01, 0x00, 0x00, 0x00
        /*0020*/ 	.byte	0x00, 0x00, 0x00, 0x00


//--------------------- .nv.info._Z17kernel_simulationffffiPiPfP17curandStateXORWOW --------------------------
	.section	.nv.info._Z17kernel_simulationffffiPiPfP17curandStateXORWOW,"",@"SHT_CUDA_INFO"
	.sectionflags	@""
	.align	4


	//----- nvinfo : EIATTR_CUDA_API_VERSION
	.align		4
        /*0000*/ 	.byte	0x04, 0x37
        /*0002*/ 	.short	(.L_27 - .L_26)
.L_26:
        /*0004*/ 	.word	0x00000082


	//----- nvinfo : EIATTR_KPARAM_INFO
	.align		4
.L_27:
        /*0008*/ 	.byte	0x04, 0x17
        /*000a*/ 	.short	(.L_29 - .L_28)
.L_28:
        /*000c*/ 	.word	0x00000000
        /*0010*/ 	.short	0x0007
        /*0012*/ 	.short	0x0028
        /*0014*/ 	.byte	0x00, 0xf5, 0x21, 0x00


	//----- nvinfo : EIATTR_KPARAM_INFO
	.align		4
.L_29:
        /*0018*/ 	.byte	0x04, 0x17
        /*001a*/ 	.short	(.L_31 - .L_30)
.L_30:
        /*001c*/ 	.word	0x00000000
        /*0020*/ 	.short	0x0006
        /*0022*/ 	.short	0x0020
        /*0024*/ 	.byte	0x00, 0xf5, 0x21, 0x00


	//----- nvinfo : EIATTR_KPARAM_INFO
	.align		4
.L_31:
        /*0028*/ 	.byte	0x04, 0x17
        /*002a*/ 	.short	(.L_33 - .L_32)
.L_32:
        /*002c*/ 	.word	0x00000000
        /*0030*/ 	.short	0x0005
        /*0032*/ 	.short	0x0018
        /*0034*/ 	.byte	0x00, 0xf5, 0x21, 0x00


	//----- nvinfo : EIATTR_KPARAM_INFO
	.align		4
.L_33:
        /*0038*/ 	.byte	0x04, 0x17
        /*003a*/ 	.short	(.L_35 - .L_34)
.L_34:
        /*003c*/ 	.word	0x00000000
        /*0040*/ 	.short	0x0004
        /*0042*/ 	.short	0x0010
        /*0044*/ 	.byte	0x00, 0xf0, 0x11, 0x00


	//----- nvinfo : EIATTR_KPARAM_INFO
	.align		4
.L_35:
        /*0048*/ 	.byte	0x04, 0x17
        /*004a*/ 	.short	(.L_37 - .L_36)
.L_36:
        /*004c*/ 	.word	0x00000000
        /*0050*/ 	.short	0x0003
        /*0052*/ 	.short	0x000c
        /*0054*/ 	.byte	0x00, 0xf0, 0x11, 0x00


	//----- nvinfo : EIATTR_KPARAM_INFO
	.align		4
.L_37:
        /*0058*/ 	.byte	0x04, 0x17
        /*005a*/ 	.short	(.L_39 - .L_38)
.L_38:
        /*005c*/ 	.word	0x00000000
        /*0060*/ 	.short	0x0002
        /*0062*/ 	.short	0x0008
        /*0064*/ 	.byte	0x00, 0xf0, 0x11, 0x00


	//----- nvinfo : EIATTR_KPARAM_INFO
	.align		4
.L_39:
        /*0068*/ 	.byte	0x04, 0x17
        /*006a*/ 	.short	(.L_41 - .L_40)
.L_40:
        /*006c*/ 	.word	0x00000000
        /*0070*/ 	.short	0x0001
        /*0072*/ 	.short	0x0004
        /*0074*/ 	.byte	0x00, 0xf0, 0x11, 0x00


	//----- nvinfo : EIATTR_KPARAM_INFO
	.align		4
.L_41:
        /*0078*/ 	.byte	0x04, 0x17
        /*007a*/ 	.short	(.L_43 - .L_42)
.L_42:
        /*007c*/ 	.word	0x00000000
        /*0080*/ 	.short	0x0000
        /*0082*/ 	.short	0x0000
        /*0084*/ 	.byte	0x00, 0xf0, 0x11, 0x00


	//----- nvinfo : EIATTR_SPARSE_MMA_MASK
	.align		4
.L_43:
        /*0088*/ 	.byte	0x03, 0x50
        /*008a*/ 	.short	0x0000


	//----- nvinfo : EIATTR_MAXREG_COUNT
	.align		4
        /*008c*/ 	.byte	0x03, 0x1b
        /*008e*/ 	.short	0x00ff


	//----- nvinfo : EIATTR_NUM_BARRIERS
	.align		4
        /*0090*/ 	.byte	0x02, 0x4c
        /*0092*/ 	.byte	0x01
	.zero		1


	//----- nvinfo : EIATTR_MERCURY_ISA_VERSION
	.align		4
        /*0094*/ 	.byte	0x03, 0x5f
        /*0096*/ 	.short	0x0101


	//----- nvinfo : EIATTR_INT_WARP_WIDE_INSTR_OFFSETS
	.align		4
        /*0098*/ 	.byte	0x04, 0x31
        /*009a*/ 	.short	(.L_45 - .L_44)


	//   ....[0]....
.L_44:
        /*009c*/ 	.word	0x00001110


	//   ....[1]....
        /*00a0*/ 	.word	0x00001260


	//----- nvinfo : EIATTR_VRC_CTA_INIT_COUNT
	.align		4
.L_45:
        /*00a4*/ 	.byte	0x02, 0x4a
	.zero		1
	.zero		1


	//----- nvinfo : EIATTR_EXIT_INSTR_OFFSETS
	.align		4
        /*00a8*/ 	.byte	0x04, 0x1c
        /*00aa*/ 	.short	(.L_47 - .L_46)


	//   ....[0]....
.L_46:
        /*00ac*/ 	.word	0x000000b0


	//   ....[1]....
        /*00b0*/ 	.word	0x00001650


	//   ....[2]....
        /*00b4*/ 	.word	0x00001750


	//----- nvinfo : EIATTR_CRS_STACK_SIZE
	.align		4
.L_47:
        /*00b8*/ 	.byte	0x04, 0x1e
        /*00ba*/ 	.short	(.L_49 - .L_48)
.L_48:
        /*00bc*/ 	.word	0x00000000


	//----- nvinfo : EIATTR_CBANK_PARAM_SIZE
	.align		4
.L_49:
        /*00c0*/ 	.byte	0x03, 0x19
        /*00c2*/ 	.short	0x0030


	//----- nvinfo : EIATTR_PARAM_CBANK
	.align		4
        /*00c4*/ 	.byte	0x04, 0x0a
        /*00c6*/ 	.short	(.L_51 - .L_50)
	.align		4
.L_50:
        /*00c8*/ 	.word	index@(.nv.constant0._Z17kernel_simulationffffiPiPfP17curandStateXORWOW)
        /*00cc*/ 	.short	0x0380
        /*00ce*/ 	.short	0x0030


	//----- nvinfo : EIATTR_SW_WAR
	.align		4
.L_51:
        /*00d0*/ 	.byte	0x04, 0x36
        /*00d2*/ 	.short	(.L_53 - .L_52)
.L_52:
        /*00d4*/ 	.word	0x00000008
.L_53:


//--------------------- .nv.info._Z18setup_kernel_seedsP17curandStateXORWOWm --------------------------
	.section	.nv.info._Z18setup_kernel_seedsP17curandStateXORWOWm,"",@"SHT_CUDA_INFO"
	.sectionflags	@""
	.align	4


	//----- nvinfo : EIATTR_CUDA_API_VERSION
	.align		4
        /*0000*/ 	.byte	0x04, 0x37
        /*0002*/ 	.short	(.L_55 - .L_54)
.L_54:
        /*0004*/ 	.word	0x00000082


	//----- nvinfo : EIATTR_KPARAM_INFO
	.align		4
.L_55:
        /*0008*/ 	.byte	0x04, 0x17
        /*000a*/ 	.short	(.L_57 - .L_56)
.L_56:
        /*000c*/ 	.word	0x00000000
        /*0010*/ 	.short	0x0001
        /*0012*/ 	.short	0x0008
        /*0014*/ 	.byte	0x00, 0xf0, 0x21, 0x00


	//----- nvinfo : EIATTR_KPARAM_INFO
	.align		4
.L_57:
        /*0018*/ 	.byte	0x04, 0x17
        /*001a*/ 	.short	(.L_59 - .L_58)
.L_58:
        /*001c*/ 	.word	0x00000000
        /*0020*/ 	.short	0x0000
        /*0022*/ 	.short	0x0000
        /*0024*/ 	.byte	0x00, 0xf5, 0x21, 0x00


	//----- nvinfo : EIATTR_SPARSE_MMA_MASK
	.align		4
.L_59:
        /*0028*/ 	.byte	0x03, 0x50
        /*002a*/ 	.short	0x0000


	//----- nvinfo : EIATTR_MAXREG_COUNT
	.align		4
        /*002c*/ 	.byte	0x03, 0x1b
        /*002e*/ 	.short	0x00ff


	//----- nvinfo : EIATTR_MERCURY_ISA_VERSION
	.align		4
        /*0030*/ 	.byte	0x03, 0x5f
        /*0032*/ 	.short	0x0101


	//----- nvinfo : EIATTR_VRC_CTA_INIT_COUNT
	.align		4
        /*0034*/ 	.byte	0x02, 0x4a
	.zero		1
	.zero		1


	//----- nvinfo : EIATTR_EXIT_INSTR_OFFSETS
	.align		4
        /*0038*/ 	.byte	0x04, 0x1c
        /*003a*/ 	.short	(.L_61 - .L_60)


	//   ....[0]....
.L_60:
        /*003c*/ 	.word	0x00000ed0


	//----- nvinfo : EIATTR_CRS_STACK_SIZE
	.align		4
.L_61:
        /*0040*/ 	.byte	0x04, 0x1e
        /*0042*/ 	.short	(.L_63 - .L_62)
.L_62:
        /*0044*/ 	.word	0x00000000


	//----- nvinfo : EIATTR_CBANK_PARAM_SIZE
	.align		4
.L_63:
        /*0048*/ 	.byte	0x03, 0x19
        /*004a*/ 	.short	0x0010


	//----- nvinfo : EIATTR_PARAM_CBANK
	.align		4
        /*004c*/ 	.byte	0x04, 0x0a
        /*004e*/ 	.short	(.L_65 - .L_64)
	.align		4
.L_64:
        /*0050*/ 	.word	index@(.nv.constant0._Z18setup_kernel_seedsP17curandStateXORWOWm)
        /*0054*/ 	.short	0x0380
        /*0056*/ 	.short	0x0010


	//----- nvinfo : EIATTR_SW_WAR
	.align		4
.L_65:
        /*0058*/ 	.byte	0x04, 0x36
        /*005a*/ 	.short	(.L_67 - .L_66)
.L_66:
        /*005c*/ 	.word	0x00000008
.L_67:


//--------------------- .nv.callgraph             --------------------------
	.section	.nv.callgraph,"",@"SHT_CUDA_CALLGRAPH"
	.align	4
	.sectionentsize	8
	.align		4
        /*0000*/ 	.word	0x00000000
	.align		4
        /*0004*/ 	.word	0xffffffff
	.align		4
        /*0008*/ 	.word	0x00000000
	.align		4
        /*000c*/ 	.word	0xfffffffe
	.align		4
        /*0010*/ 	.word	0x00000000
	.align		4
        /*0014*/ 	.word	0xfffffffd
	.align		4
        /*0018*/ 	.word	0x00000000
	.align		4
        /*001c*/ 	.word	0xfffffffc


//--------------------- .nv.constant4             --------------------------
	.section	.nv.constant4,"a",@progbits
	.align	8
	.align		8
.nv.constant4:
        /*0000*/ 	.dword	precalc_xorwow_matrix
	.align		8
        /*0008*/ 	.dword	precalc_xorwow_offset_matrix
	.align		8
        /*0010*/ 	.dword	mrg32k3aM1
	.align		8
        /*0018*/ 	.dword	mrg32k3aM2
	.align		8
        /*0020*/ 	.dword	mrg32k3aM1SubSeq
	.align		8
        /*0028*/ 	.dword	mrg32k3aM2SubSeq
	.align		8
        /*0030*/ 	.dword	mrg32k3aM1Seq
	.align		8
        /*0038*/ 	.dword	mrg32k3aM2Seq
	.align		8
        /*0040*/ 	.dword	__cudart_i2opi_f


//--------------------- .nv.constant3             --------------------------
	.section	.nv.constant3,"a",@progbits
	.align	8
.nv.constant3:
	.type		__cr_lgamma_table,@object
	.size		__cr_lgamma_table,(.L_8 - __cr_lgamma_table)
__cr_lgamma_table:
        /*0000*/ 	.byte	0x00, 0x00, 0x00, 0x00, 0x00, 0x00, 0x00, 0x00, 0x00, 0x00, 0x00, 0x00, 0x00, 0x00, 0x00, 0x00
        /*0010*/ 	.byte	0xef, 0x39, 0xfa, 0xfe, 0x42, 0x2e, 0xe6, 0x3f, 0x02, 0x20, 0x2a, 0xfa, 0x0b, 0xab, 0xfc, 0x3f
        /*0020*/ 	.byte	0xf9, 0x2c, 0x92, 0x7c, 0xa7, 0x6c, 0x09, 0x40, 0xc9, 0x79, 0x44, 0x3c, 0x64, 0x26, 0x13, 0x40
        /*0030*/ 	.byte	0xca, 0x01, 0xcf, 0x3a, 0x27, 0x51, 0x1a, 0x40, 0x30, 0xcc, 0x2d, 0xf3, 0xe1, 0x0c, 0x21, 0x40
        /*0040*/ 	.byte	0x0d, 0xb7, 0xfc, 0x82, 0x8e, 0x35, 0x25, 0x40
.L_8:


//--------------------- .text._Z17kernel_simulationffffiPiPfP17curandStateXORWOW --------------------------
	.section	.text._Z17kernel_simulationffffiPiPfP17curandStateXORWOW,"ax",@progbits
	.align	128
        .global         _Z17kernel_simulationffffiPiPfP17curandStateXORWOW
        .type           _Z17kernel_simulationffffiPiPfP17curandStateXORWOW,@function
        .size           _Z17kernel_simulationffffiPiPfP17curandStateXORWOW,(.L_x_41 - _Z17kernel_simulationffffiPiPfP17curandStateXORWOW)
        .other          _Z17kernel_simulationffffiPiPfP17curandStateXORWOW,@"STO_CUDA_ENTRY STV_DEFAULT"
_Z17kernel_simulationffffiPiPfP17curandStateXORWOW:
.text._Z17kernel_simulationffffiPiPfP17curandStateXORWOW:
[----:B------:R-:W-:Y:S01]  /*0000*/  LDC R1, c[0x0][0x37c] ;  /* 0x0000df00ff017b82 */ /* 0x000fe20000000800 */
[----:B------:R-:W0:Y:S01]  /*0010*/  S2R R5, SR_CTAID.X ;  /* 0x0000000000057919 */ /* 0x000e220000002500 */
[----:B------:R-:W1:Y:S01]  /*0020*/  LDCU UR4, c[0x0][0x390] ;  /* 0x00007200ff0477ac */ /* 0x000e620008000800 */
[----:B------:R-:W0:Y:S01]  /*0030*/  S2R R4, SR_TID.X ;  /* 0x0000000000047919 */ /* 0x000e220000002100 */
[----:B------:R-:W2:Y:S01]  /*0040*/  LDCU UR6, c[0x0][0x360] ;  /* 0x00006c00ff0677ac */ /* 0x000ea20008000800 */
[----:B-1----:R-:W-:-:S04]  /*0050*/  UIMAD.WIDE UR4, UR4, 0x10624dd3, URZ ;  /* 0x10624dd3040478a5 */ /* 0x002fc8000f8e02ff */
[----:B------:R-:W-:Y:S01]  /*0060*/  USHF.R.U32.HI UR4, URZ, 0x1f, UR5 ;  /* 0x0000001fff047899 */ /* 0x000fe20008011605 */
[----:B--2---:R-:W-:-:S03]  /*0070*/  IMAD.U32 R0, RZ, RZ, UR6 ;  /* 0x00000006ff007e24 */ /* 0x004fc6000f8e00ff */
[----:B------:R-:W-:Y:S01]  /*0080*/  ULEA.HI.SX32 UR4, UR5, UR4, 0x19 ;  /* 0x0000000405047291 */ /* 0x000fe2000f8fcaff */
[----:B0-----:R-:W-:-:S05]  /*0090*/  IMAD R5, R5, UR6, R4 ;  /* 0x0000000605057c24 */ /* 0x001fca000f8e0204 */
[----:B------:R-:W-:-:S13]  /*00a0*/  ISETP.GE.U32.AND P0, PT, R5, UR4, PT ;  /* 0x0000000405007c0c */ /* 0x000fda000bf06070 */
[----:B------:R-:W-:Y:S05]  /*00b0*/  @P0 EXIT ;  /* 0x000000000000094d */ /* 0x000fea0003800000 */
[----:B------:R-:W0:Y:S01]  /*00c0*/  S2UR UR7, SR_CgaCtaId ;  /* 0x00000000000779c3 */ /* 0x000e220000008800 */
[----:B------:R-:W-:Y:S02]  /*00d0*/  UMOV UR4, 0x400 ;  /* 0x0000040000047882 */ /* 0x000fe40000000000 */
[----:B------:R-:W-:Y:S02]  /*00e0*/  UIADD3 UR5, UPT, UPT, UR4, 0x400, URZ ;  /* 0x0000040004057890 */ /* 0x000fe4000fffe0ff */
[----:B------:R-:W-:-:S03]  /*00f0*/  UIADD3 UR6, UPT, UPT, UR4, 0x800, URZ ;  /* 0x0000080004067890 */ /* 0x000fc6000fffe0ff */
[----:B------:R-:W1:Y:S08]  /*0100*/  LDC R9, c[0x0][0x380] ;  /* 0x0000e000ff097b82 */ /* 0x000e700000000800 */
[----:B------:R-:W2:Y:S01]  /*0110*/  LDC.64 R14, c[0x0][0x3a8] ;  /* 0x0000ea00ff0e7b82 */ /* 0x000ea20000000a00 */
[----:B0-----:R-:W-:Y:S02]  /*0120*/  ULEA UR4, UR7, UR4, 0x18 ;  /* 0x0000000407047291 */ /* 0x001fe4000f8ec0ff */
[----:B------:R-:W-:-:S02]  /*0130*/  ULEA UR5, UR7, UR5, 0x18 ;  /* 0x0000000507057291 */ /* 0x000fc4000f8ec0ff */
[----:B------:R-:W-:Y:S02]  /*0140*/  ULEA UR6, UR7, UR6, 0x18 ;  /* 0x0000000607067291 */ /* 0x000fe4000f8ec0ff */
[C---:B------:R-:W-:Y:S02]  /*0150*/  LEA R2, R4.reuse, UR4, 0x2 ;  /* 0x0000000404027c11 */ /* 0x040fe4000f8e10ff */
[C---:B------:R-:W-:Y:S01]  /*0160*/  LEA R3, R4.reuse, UR5, 0x2 ;  /* 0x0000000504037c11 */ /* 0x040fe2000f8e10ff */
[----:B-1----:R-:W-:Y:S01]  /*0170*/  VIADD R6, R9, 0x1800000 ;  /* 0x0180000009067836 */ /* 0x002fe20000000000 */
[----:B------:R-:W-:Y:S01]  /*0180*/  LEA R4, R4, UR6, 0x2 ;  /* 0x0000000604047c11 */ /* 0x000fe2000f8e10ff */
[----:B------:R0:W-:Y:S03]  /*0190*/  STS [R2], RZ ;  /* 0x000000ff02007388 */ /* 0x0001e60000000800 */
[----:B------:R-:W-:Y:S01]  /*01a0*/  LOP3.LUT R6, R6, 0x7f800000, RZ, 0xc0, !PT ;  /* 0x7f80000006067812 */ /* 0x000fe200078ec0ff */
[----:B------:R0:W-:Y:S01]  /*01b0*/  STS [R3], RZ ;  /* 0x000000ff03007388 */ /* 0x0001e20000000800 */
[----:B--2---:R-:W-:-:S02]  /*01c0*/  IMAD.WIDE R14, R5, 0x30, R14 ;  /* 0x00000030050e7825 */ /* 0x004fc400078e020e */
[----:B------:R-:W-:Y:S01]  /*01d0*/  ISETP.GT.U32.AND P0, PT, R6, 0x1ffffff, PT ;  /* 0x01ffffff0600780c */ /* 0x000fe20003f04070 */
[----:B------:R0:W-:Y:S01]  /*01e0*/  STS [R4], RZ ;  /* 0x000000ff04007388 */ /* 0x0001e20000000800 */
[----:B------:R-:W-:-:S11]  /*01f0*/  IMAD.MOV.U32 R5, RZ, RZ, RZ ;  /* 0x000000ffff057224 */ /* 0x000fd600078e00ff */
[----:B0-----:R-:W-:Y:S05]  /*0200*/  @P0 BRA `(.L_x_0) ;  /* 0x0000000000100947 */ /* 0x001fea0003800000 */
[----:B------:R-:W-:-:S07]  /*0210*/  MOV R13, 0x230 ;  /* 0x00000230000d7802 */ /* 0x000fce0000000f00 */
[----:B------:R-:W-:Y:S05]  /*0220*/  CALL.REL.NOINC `($__internal_0_$__cuda_sm20_rcp_rn_f32_slowpath) ;  /* 0x00000014004c7944 */ /* 0x000fea0003c00000 */
[----:B------:R-:W-:Y:S01]  /*0230*/  IMAD.MOV.U32 R6, RZ, RZ, R8 ;  /* 0x000000ffff067224 */ /* 0x000fe200078e0008 */
[----:B------:R-:W-:Y:S06]  /*0240*/  BRA `(.L_x_1) ;  /* 0x0000000000107947 */ /* 0x000fec0003800000 */
.L_x_0:
[----:B------:R-:W0:Y:S02]  /*0250*/  MUFU.RCP R6, R9 ;  /* 0x0000000900067308 */ /* 0x000e240000001000 */
[----:B0-----:R-:W-:-:S04]  /*0260*/  FFMA R7, R6, R9, -1 ;  /* 0xbf80000006077423 */ /* 0x001fc80000000009 */
[----:B------:R-:W-:-:S04]  /*0270*/  FADD.FTZ R7, -R7, -RZ ;  /* 0x800000ff07077221 */ /* 0x000fc80000010100 */
[----:B------:R-:W-:-:S07]  /*0280*/  FFMA R6, R6, R7, R6 ;  /* 0x0000000706067223 */ /* 0x000fce0000000006 */
.L_x_1:
[----:B------:R-:W0:Y:S02]  /*0290*/  LDC.64 R12, c[0x0][0x380] ;  /* 0x0000e000ff0c7b82 */ /* 0x000e240000000a00 */
[----:B0-----:R-:W0:Y:S08]  /*02a0*/  MUFU.RCP R7, R12 ;  /* 0x0000000c00077308 */ /* 0x001e300000001000 */
[----:B------:R-:W1:Y:S01]  /*02b0*/  FCHK P0, R13, R12 ;  /* 0x0000000c0d007302 */ /* 0x000e620000000000 */
[----:B0-----:R-:W-:-:S04]  /*02c0*/  FFMA R8, R7, -R12, 1 ;  /* 0x3f80000007087423 */ /* 0x001fc8000000080c */
[----:B------:R-:W-:-:S04]  /*02d0*/  FFMA R8, R7, R8, R7 ;  /* 0x0000000807087223 */ /* 0x000fc80000000007 */
[----:B------:R-:W-:-:S04]  /*02e0*/  FFMA R10, R8, R13, RZ ;  /* 0x0000000d080a7223 */ /* 0x000fc800000000ff */
[----:B------:R-:W-:-:S04]  /*02f0*/  FFMA R7, R10, -R12, R13 ;  /* 0x8000000c0a077223 */ /* 0x000fc8000000000d */
[----:B------:R-:W-:Y:S01]  /*0300*/  FFMA R7, R8, R7, R10 ;  /* 0x0000000708077223 */ /* 0x000fe2000000000a */
[----:B-1----:R-:W-:Y:S06]  /*0310*/  @!P0 BRA `(.L_x_2) ;  /* 0x00000000000c8947 */ /* 0x002fec0003800000 */
[----:B------:R-:W-:-:S07]  /*0320*/  MOV R10, 0x340 ;  /* 0x00000340000a7802 */ /* 0x000fce0000000f00 */
[----:B------:R-:W-:Y:S05]  /*0330*/  CALL.REL.NOINC `($__internal_1_$__cuda_sm3x_div_rn_noftz_f32_slowpath) ;  /* 0x0000001400dc7944 */ /* 0x000fea0003c00000 */
[----:B------:R-:W-:-:S07]  /*0340*/  IMAD.MOV.U32 R7, RZ, RZ, R9 ;  /* 0x000000ffff077224 */ /* 0x000fce00078e0009 */
.L_x_2:
[----:B------:R-:W-:Y:S01]  /*0350*/  CS2R R8, SRZ ;  /* 0x0000000000087805 */ /* 0x000fe2000001ff00 */
[----:B------:R-:W0:Y:S01]  /*0360*/  LDCU.64 UR8, c[0x0][0x358] ;  /* 0x00006b00ff0877ac */ /* 0x000e220008000a00 */
[----:B------:R-:W-:-:S05]  /*0370*/  UMOV UR4, URZ ;  /* 0x000000ff00047c82 */ /* 0x000fca0008000000 */
.L_x_14:
[----:B012---:R0:W5:Y:S04]  /*0380*/  LDG.E R10, desc[UR8][R14.64+0x20] ;  /* 0x000020080e0a7981 */ /* 0x007168000c1e1900 */
[----:B---3--:R0:W5:Y:S04]  /*0390*/  LDG.E.64 R16, desc[UR8][R14.64+0x28] ;  /* 0x000028080e107981 */ /* 0x008168000c1e1b00 */
[----:B------:R0:W5:Y:S04]  /*03a0*/  LDG.E.64 R18, desc[UR8][R14.64] ;  /* 0x000000080e127981 */ /* 0x000168000c1e1b00 */
[----:B------:R0:W5:Y:S04]  /*03b0*/  LDG.E.64 R20, desc[UR8][R14.64+0x8] ;  /* 0x000008080e147981 */ /* 0x000168000c1e1b00 */
[----:B------:R0:W5:Y:S04]  /*03c0*/  LDG.E.64 R22, desc[UR8][R14.64+0x10] ;  /* 0x000010080e167981 */ /* 0x000168000c1e1b00 */
[----:B------:R0:W5:Y:S01]  /*03d0*/  LDG.E.64 R24, desc[UR8][R14.64+0x18] ;  /* 0x000018080e187981 */ /* 0x000162000c1e1b00 */
[----:B------:R-:W-:Y:S01]  /*03e0*/  HFMA2 R37, -RZ, RZ, 0, 0 ;  /* 0x00000000ff257431 */ /* 0x000fe200000001ff */
[----:B------:R-:W-:Y:S01]  /*03f0*/  BSSY.RECONVERGENT B0, `(.L_x_3) ;  /* 0x0000107000007945 */ /* 0x000fe20003800200 */
[----:B------:R-:W-:Y:S01]  /*0400*/  UIADD3 UR4, UPT, UPT, UR4, 0x1, URZ ;  /* 0x0000000104047890 */ /* 0x000fe2000fffe0ff */
[----:B------:R-:W-:-:S03]  /*0410*/  IMAD.MOV.U32 R29, RZ, RZ, RZ ;  /* 0x000000ffff1d7224 */ /* 0x000fc600078e00ff */
[----:B------:R-:W-:-:S11]  /*0420*/  UISETP.NE.AND UP0, UPT, UR4, 0x7d0, UPT ;  /* 0x000007d00400788c */ /* 0x000fd6000bf05270 */
.L_x_12:
[----:B-----5:R-:W-:Y:S01]  /*0430*/  SHF.R.U32.HI R26, RZ, 0x2, R19 ;  /* 0x00000002ff1a7819 */ /* 0x020fe20000011613 */
[----:B------:R-:W-:Y:S02]  /*0440*/  IMAD.SHL.U32 R28, R23, 0x10, RZ ;  /* 0x00000010171c7824 */ /* 0x000fe400078e00ff */
[C---:B--2---:R-:W-:Y:S01]  /*0450*/  FMUL R38, R29.reuse, 0.63661974668502807617 ;  /* 0x3f22f9831d267820 */ /* 0x044fe20000400000 */
[----:B------:R-:W-:Y:S01]  /*0460*/  VIADD R27, R18, 0x587c5 ;  /* 0x000587c5121b7836 */ /* 0x000fe20000000000 */
[----:B------:R-:W-:Y:S01]  /*0470*/  LOP3.LUT R26, R26, R19, RZ, 0x3c, !PT ;  /* 0x000000131a1a7212 */ /* 0x000fe200078e3cff */
[----:B-1----:R-:W-:Y:S01]  /*0480*/  IMAD.MOV.U32 R30, RZ, RZ, 0x3e055027 ;  /* 0x3e055027ff1e7424 */ /* 0x002fe200078e00ff */
[----:B------:R-:W-:Y:S01]  /*0490*/  FSETP.GE.AND P2, PT, |R29|, 105615, PT ;  /* 0x47ce47801d00780b */ /* 0x000fe20003f46200 */
[----:B------:R-:W-:Y:S01]  /*04a0*/  BSSY.RECONVERGENT B1, `(.L_x_4) ;  /* 0x0000088000017945 */ /* 0x000fe20003800200 */
[----:B------:R-:W1:Y:S01]  /*04b0*/  F2I.NTZ R38, R38 ;  /* 0x0000002600267305 */ /* 0x000e620000203100 */
[----:B------:R-:W-:-:S05]  /*04c0*/  IMAD.SHL.U32 R19, R26, 0x2, RZ ;  /* 0x000000021a137824 */ /* 0x000fca00078e00ff */
[----:B------:R-:W-:Y:S01]  /*04d0*/  LOP3.LUT R19, R23, R28, R19, 0x96, !PT ;  /* 0x0000001c17137212 */ /* 0x000fe200078e9613 */
[----:B------:R-:W-:-:S03]  /*04e0*/  IMAD.MOV.U32 R28, RZ, RZ, 0x2f800000 ;  /* 0x2f800000ff1c7424 */ /* 0x000fc600078e00ff */
[----:B------:R-:W-:-:S05]  /*04f0*/  LOP3.LUT R26, R19, R26, RZ, 0x3c, !PT ;  /* 0x0000001a131a7212 */ /* 0x000fca00078e3cff */
[----:B------:R-:W-:-:S05]  /*0500*/  IMAD.IADD R19, R26, 0x1, R27 ;  /* 0x000000011a137824 */ /* 0x000fca00078e021b */
[----:B------:R-:W-:-:S05]  /*0510*/  I2FP.F32.U32 R19, R19 ;  /* 0x0000001300137245 */ /* 0x000fca0000201000 */
[----:B------:R-:W-:-:S05]  /*0520*/  FFMA R19, R19, R28, 1.1641532182693481445e-10 ;  /* 0x2f00000013137423 */ /* 0x000fca000000001c */
[----:B------:R-:W-:-:S13]  /*0530*/  FSETP.GEU.AND P0, PT, R19, 1.175494350822287508e-38, PT ;  /* 0x008000001300780b */ /* 0x000fda0003f0e000 */
[----:B------:R-:W-:-:S05]  /*0540*/  @!P0 FMUL R19, R19, 8388608 ;  /* 0x4b00000013138820 */ /* 0x000fca0000400000 */
[C---:B------:R-:W-:Y:S02]  /*0550*/  IADD3 R28, PT, PT, R19.reuse, -0x3f2aaaab, RZ ;  /* 0xc0d55555131c7810 */ /* 0x040fe40007ffe0ff */
[----:B------:R-:W-:Y:S02]  /*0560*/  FSETP.NEU.AND P1, PT, R19, RZ, PT ;  /* 0x000000ff1300720b */ /* 0x000fe40003f2d000 */
[----:B------:R-:W-:-:S04]  /*0570*/  LOP3.LUT R28, R28, 0xff800000, RZ, 0xc0, !PT ;  /* 0xff8000001c1c7812 */ /* 0x000fc800078ec0ff */
[----:B------:R-:W-:Y:S01]  /*0580*/  I2FP.F32.S32 R31, R28 ;  /* 0x0000001c001f7245 */ /* 0x000fe20000201400 */
[----:B------:R-:W-:Y:S01]  /*0590*/  IMAD.IADD R27, R19, 0x1, -R28 ;  /* 0x00000001131b7824 */ /* 0x000fe200078e0a1c */
[----:B-1----:R-:W-:-:S03]  /*05a0*/  I2FP.F32.S32 R28, R38 ;  /* 0x00000026001c7245 */ /* 0x002fc60000201400 */
[----:B------:R-:W-:-:S04]  /*05b0*/  FADD R27, R27, -1 ;  /* 0xbf8000001b1b7421 */ /* 0x000fc80000000000 */
[----:B------:R-:W-:-:S04]  /*05c0*/  FFMA R30, R27, -R30, 0.14084610342979431152 ;  /* 0x3e1039f61b1e7423 */ /* 0x000fc8000000081e */
[----:B------:R-:W-:-:S04]  /*05d0*/  FFMA R30, R27, R30, -0.12148627638816833496 ;  /* 0xbdf8cdcc1b1e7423 */ /* 0x000fc8000000001e */
[----:B------:R-:W-:-:S04]  /*05e0*/  FFMA R30, R27, R30, 0.13980610668659210205 ;  /* 0x3e0f29551b1e7423 */ /* 0x000fc8000000001e */
[----:B------:R-:W-:-:S04]  /*05f0*/  FFMA R30, R27, R30, -0.16684235632419586182 ;  /* 0xbe2ad8b91b1e7423 */ /* 0x000fc8000000001e */
[----:B------:R-:W-:-:S04]  /*0600*/  FFMA R30, R27, R30, 0.20012299716472625732 ;  /* 0x3e4ced0b1b1e7423 */ /* 0x000fc8000000001e */
[----:B------:R-:W-:-:S04]  /*0610*/  FFMA R30, R27, R30, -0.24999669194221496582 ;  /* 0xbe7fff221b1e7423 */ /* 0x000fc8000000001e */
[----:B------:R-:W-:-:S04]  /*0620*/  FFMA R30, R27, R30, 0.33333182334899902344 ;  /* 0x3eaaaa781b1e7423 */ /* 0x000fc8000000001e */
[----:B------:R-:W-:Y:S01]  /*0630*/  FFMA R32, R27, R30, -0.5 ;  /* 0xbf0000001b207423 */ /* 0x000fe2000000001e */
[----:B------:R-:W-:Y:S02]  /*0640*/  FSEL R30, RZ, -23, P0 ;  /* 0xc1b80000ff1e7808 */ /* 0x000fe40000000000 */
[----:B------:R-:W-:Y:S01]  /*0650*/  ISETP.GT.U32.AND P0, PT, R19, 0x7f7fffff, PT ;  /* 0x7f7fffff1300780c */ /* 0x000fe20003f04070 */
[----:B------:R-:W-:Y:S02]  /*0660*/  FMUL R32, R27, R32 ;  /* 0x000000201b207220 */ /* 0x000fe40000400000 */
[----:B------:R-:W-:Y:S01]  /*0670*/  FFMA R30, R31, 1.1920928955078125e-07, R30 ;  /* 0x340000001f1e7823 */ /* 0x000fe2000000001e */
[C---:B------:R-:W-:Y:S01]  /*0680*/  FFMA R31, R28.reuse, -1.5707962512969970703, R29 ;  /* 0xbfc90fda1c1f7823 */ /* 0x040fe2000000001d */
[----:B------:R-:W-:Y:S01]  /*0690*/  FFMA R27, R27, R32, R27 ;  /* 0x000000201b1b7223 */ /* 0x000fe2000000001b */
[----:B------:R-:W-:Y:S02]  /*06a0*/  IMAD.MOV.U32 R32, RZ, RZ, 0x7f800000 ;  /* 0x7f800000ff207424 */ /* 0x000fe400078e00ff */
[----:B------:R-:W-:Y:S01]  /*06b0*/  FFMA R31, R28, -7.5497894158615963534e-08, R31 ;  /* 0xb3a221681c1f7823 */ /* 0x000fe2000000001f */
[----:B------:R-:W-:Y:S01]  /*06c0*/  FFMA R39, R30, 0.69314718246459960938, R27 ;  /* 0x3f3172181e277823 */ /* 0x000fe2000000001b */
[----:B------:R-:W-:-:S03]  /*06d0*/  IMAD.MOV.U32 R27, RZ, RZ, R23 ;  /* 0x000000ffff1b7224 */ /* 0x000fc600078e0017 */
[----:B------:R-:W-:Y:S01]  /*06e0*/  @P0 FFMA R39, R19, R32, +INF ;  /* 0x7f80000013270423 */ /* 0x000fe20000000020 */
[----:B------:R-:W-:Y:S01]  /*06f0*/  FFMA R19, R28, -5.3903029534742383927e-15, R31 ;  /* 0xa7c234c51c137823 */ /* 0x000fe2000000001f */
[----:B------:R-:W-:-:S03]  /*0700*/  IMAD.MOV.U32 R28, RZ, RZ, R22 ;  /* 0x000000ffff1c7224 */ /* 0x000fc600078e0016 */
[----:B------:R-:W-:Y:S01]  /*0710*/  FSEL R39, R39, -INF , P1 ;  /* 0xff80000027277808 */ /* 0x000fe20000800000 */
[----:B------:R-:W-:Y:S06]  /*0720*/  @!P2 BRA `(.L_x_5) ;  /* 0x00000004007ca947 */ /* 0x000fec0003800000 */
[----:B------:R-:W-:-:S13]  /*0730*/  FSETP.NEU.AND P0, PT, |R29|, +INF , PT ;  /* 0x7f8000001d00780b */ /* 0x000fda0003f0d200 */
[----:B------:R-:W-:Y:S01]  /*0740*/  @!P0 FMUL R19, RZ, R29 ;  /* 0x0000001dff138220 */ /* 0x000fe20000400000 */
[----:B------:R-:W-:Y:S01]  /*0750*/  @!P0 MOV R38, RZ ;  /* 0x000000ff00268202 */ /* 0x000fe20000000f00 */
[----:B------:R-:W-:Y:S06]  /*0760*/  @!P0 BRA `(.L_x_5) ;  /* 0x00000004006c8947 */ /* 0x000fec0003800000 */
[----:B------:R-:W-:Y:S01]  /*0770*/  IMAD.SHL.U32 R30, R29, 0x100, RZ ;  /* 0x000001001d1e7824 */ /* 0x000fe200078e00ff */
[----:B------:R-:W1:Y:S01]  /*0780*/  LDCU.64 UR10, c[0x4][0x40] ;  /* 0x01000800ff0a77ac */ /* 0x000e620008000a00 */
[----:B------:R-:W-:Y:S02]  /*0790*/  IMAD.MOV.U32 R19, RZ, RZ, RZ ;  /* 0x000000ffff137224 */ /* 0x000fe400078e00ff */
[----:B------:R-:W-:Y:S01]  /*07a0*/  IMAD.MOV.U32 R38, RZ, RZ, RZ ;  /* 0x000000ffff267224 */ /* 0x000fe200078e00ff */
[----:B------:R-:W-:Y:S01]  /*07b0*/  LOP3.LUT R41, R30, 0x80000000, RZ, 0xfc, !PT ;  /* 0x800000001e297812 */ /* 0x000fe200078efcff */
[----:B------:R-:W-:Y:S01]  /*07c0*/  UMOV UR6, URZ ;  /* 0x000000ff00067c82 */ /* 0x000fe20008000000 */
[----:B------:R-:W-:-:S05]  /*07d0*/  UMOV UR5, URZ ;  /* 0x000000ff00057c82 */ /* 0x000fca0008000000 */
.L_x_6:
[----:B-1----:R-:W-:Y:S02]  /*07e0*/  IMAD.U32 R30, RZ, RZ, UR10 ;  /* 0x0000000aff1e7e24 */ /* 0x002fe4000f8e00ff */
[----:B------:R-:W-:-:S05]  /*07f0*/  IMAD.U32 R31, RZ, RZ, UR11 ;  /* 0x0000000bff1f7e24 */ /* 0x000fca000f8e00ff */
[----:B------:R-:W2:Y:S01]  /*0800*/  LDG.E.CONSTANT R30, desc[UR8][R30.64] ;  /* 0x000000081e1e7981 */ /* 0x000ea2000c1e9900 */
[----:B------:R-:W-:Y:S01]  /*0810*/  UIADD3 UR5, UPT, UPT, UR5, 0x1, URZ ;  /* 0x0000000105057890 */ /* 0x000fe2000fffe0ff */
[C---:B------:R-:W-:Y:S01]  /*0820*/  ISETP.EQ.AND P0, PT, R38.reuse, RZ, PT ;  /* 0x000000ff2600720c */ /* 0x040fe20003f02270 */
[----:B------:R-:W-:Y:S01]  /*0830*/  UIADD3 UR10, UP2, UPT, UR10, 0x4, URZ ;  /* 0x000000040a0a7890 */ /* 0x000fe2000ff5e0ff */
[C---:B------:R-:W-:Y:S01]  /*0840*/  ISETP.EQ.AND P1, PT, R38.reuse, 0x4, PT ;  /* 0x000000042600780c */ /* 0x040fe20003f22270 */
[----:B------:R-:W-:Y:S01]  /*0850*/  UISETP.NE.AND UP1, UPT, UR5, 0x6, UPT ;  /* 0x000000060500788c */ /* 0x000fe2000bf25270 */
[C---:B------:R-:W-:Y:S01]  /*0860*/  ISETP.EQ.AND P2, PT, R38.reuse, 0x8, PT ;  /* 0x000000082600780c */ /* 0x040fe20003f42270 */
[----:B------:R-:W-:Y:S01]  /*0870*/  UIADD3.X UR11, UPT, UPT, URZ, UR11, URZ, UP2, !UPT ;  /* 0x0000000bff0b7290 */ /* 0x000fe200097fe4ff */
[C---:B------:R-:W-:Y:S02]  /*0880*/  ISETP.EQ.AND P3, PT, R38.reuse, 0xc, PT ;  /* 0x0000000c2600780c */ /* 0x040fe40003f62270 */
[----:B------:R-:W-:-:S02]  /*0890*/  ISETP.EQ.AND P4, PT, R38, 0x10, PT ;  /* 0x000000102600780c */ /* 0x000fc40003f82270 */
[C---:B------:R-:W-:Y:S02]  /*08a0*/  ISETP.EQ.AND P5, PT, R38.reuse, 0x14, PT ;  /* 0x000000142600780c */ /* 0x040fe40003fa2270 */
[----:B------:R-:W-:Y:S01]  /*08b0*/  IADD3 R38, PT, PT, R38, 0x4, RZ ;  /* 0x0000000426267810 */ /* 0x000fe20007ffe0ff */
[----:B--2---:R-:W-:-:S03]  /*08c0*/  IMAD.WIDE.U32 R32, R30, R41, RZ ;  /* 0x000000291e207225 */ /* 0x004fc600078e00ff */
[----:B------:R-:W-:-:S04]  /*08d0*/  IADD3 R32, P6, PT, R32, R19, RZ ;  /* 0x0000001320207210 */ /* 0x000fc80007fde0ff */
[----:B------:R-:W-:Y:S01]  /*08e0*/  IADD3.X R19, PT, PT, R33, UR6, RZ, P6, !PT ;  /* 0x0000000621137c10 */ /* 0x000fe2000b7fe4ff */
[--C-:B------:R-:W-:Y:S01]  /*08f0*/  @P1 IMAD.MOV.U32 R13, RZ, RZ, R32.reuse ;  /* 0x000000ffff0d1224 */ /* 0x100fe200078e0020 */
[----:B------:R-:W-:Y:S01]  /*0900*/  @P0 MOV R12, R32 ;  /* 0x00000020000c0202 */ /* 0x000fe20000000f00 */
[--C-:B------:R-:W-:Y:S02]  /*0910*/  @P2 IMAD.MOV.U32 R34, RZ, RZ, R32.reuse ;  /* 0x000000ffff222224 */ /* 0x100fe400078e0020 */
[--C-:B------:R-:W-:Y:S02]  /*0920*/  @P3 IMAD.MOV.U32 R35, RZ, RZ, R32.reuse ;  /* 0x000000ffff233224 */ /* 0x100fe400078e0020 */
[--C-:B------:R-:W-:Y:S02]  /*0930*/  @P4 IMAD.MOV.U32 R36, RZ, RZ, R32.reuse ;  /* 0x000000ffff244224 */ /* 0x100fe400078e0020 */
[----:B------:R-:W-:Y:S01]  /*0940*/  @P5 IMAD.MOV.U32 R11, RZ, RZ, R32 ;  /* 0x000000ffff0b5224 */ /* 0x000fe200078e0020 */
[----:B------:R-:W-:Y:S06]  /*0950*/  BRA.U UP1, `(.L_x_6) ;  /* 0xfffffffd01a07547 */ /* 0x000fec000b83ffff */
[----:B------:R-:W-:Y:S01]  /*0960*/  SHF.R.U32.HI R30, RZ, 0x17, R29 ;  /* 0x00000017ff1e7819 */ /* 0x000fe2000001161d */
[----:B------:R-:W-:Y:S03]  /*0970*/  BSSY.RECONVERGENT B2, `(.L_x_7) ;  /* 0x0000028000027945 */ /* 0x000fe60003800200 */
[C---:B------:R-:W-:Y:S02]  /*0980*/  LOP3.LUT R31, R30.reuse, 0xe0, RZ, 0xc0, !PT ;  /* 0x000000e01e1f7812 */ /* 0x040fe400078ec0ff */
[----:B------:R-:W-:-:S03]  /*0990*/  LOP3.LUT P6, RZ, R30, 0x1f, RZ, 0xc0, !PT ;  /* 0x0000001f1eff7812 */ /* 0x000fc600078cc0ff */
[----:B------:R-:W-:-:S05]  /*09a0*/  VIADD R31, R31, 0xffffff80 ;  /* 0xffffff801f1f7836 */ /* 0x000fca0000000000 */
[----:B------:R-:W-:-:S05]  /*09b0*/  SHF.R.U32.HI R31, RZ, 0x5, R31 ;  /* 0x00000005ff1f7819 */ /* 0x000fca000001161f */
[----:B------:R-:W-:-:S05]  /*09c0*/  IMAD.U32 R33, R31, -0x4, RZ ;  /* 0xfffffffc1f217824 */ /* 0x000fca00078e00ff */
[C---:B------:R-:W-:Y:S02]  /*09d0*/  ISETP.EQ.AND P3, PT, R33.reuse, -0x18, PT ;  /* 0xffffffe82100780c */ /* 0x040fe40003f62270 */
[C---:B------:R-:W-:Y:S02]  /*09e0*/  ISETP.EQ.AND P4, PT, R33.reuse, -0x14, PT ;  /* 0xffffffec2100780c */ /* 0x040fe40003f82270 */
[C---:B------:R-:W-:Y:S02]  /*09f0*/  ISETP.EQ.AND P2, PT, R33.reuse, -0x10, PT ;  /* 0xfffffff02100780c */ /* 0x040fe40003f42270 */
[C---:B------:R-:W-:Y:S02]  /*0a00*/  ISETP.EQ.AND P1, PT, R33.reuse, -0xc, PT ;  /* 0xfffffff42100780c */ /* 0x040fe40003f22270 */
[C---:B------:R-:W-:Y:S02]  /*0a10*/  ISETP.EQ.AND P0, PT, R33.reuse, -0x8, PT ;  /* 0xfffffff82100780c */ /* 0x040fe40003f02270 */
[----:B------:R-:W-:-:S03]  /*0a20*/  ISETP.EQ.AND P5, PT, R33, RZ, PT ;  /* 0x000000ff2100720c */ /* 0x000fc60003fa2270 */
[--C-:B------:R-:W-:Y:S01]  /*0a30*/  @P3 IMAD.MOV.U32 R38, RZ, RZ, R12.reuse ;  /* 0x000000ffff263224 */ /* 0x100fe200078e000c */
[C---:B------:R-:W-:Y:S01]  /*0a40*/  ISETP.EQ.AND P3, PT, R33.reuse, -0x4, PT ;  /* 0xfffffffc2100780c */ /* 0x040fe20003f62270 */
[----:B------:R-:W-:Y:S02]  /*0a50*/  @P4 IMAD.MOV.U32 R31, RZ, RZ, R12 ;  /* 0x000000ffff1f4224 */ /* 0x000fe400078e000c */
[----:B------:R-:W-:Y:S01]  /*0a60*/  @P4 IMAD.MOV.U32 R38, RZ, RZ, R13 ;  /* 0x000000ffff264224 */ /* 0x000fe200078e000d */
[----:B------:R-:W-:Y:S01]  /*0a70*/  ISETP.EQ.AND P4, PT, R33, 0x4, PT ;  /* 0x000000042100780c */ /* 0x000fe20003f82270 */
[--C-:B------:R-:W-:Y:S01]  /*0a80*/  @P2 IMAD.MOV.U32 R38, RZ, RZ, R34.reuse ;  /* 0x000000ffff262224 */ /* 0x100fe200078e0022 */
[----:B------:R-:W-:Y:S01]  /*0a90*/  @P2 MOV R31, R13 ;  /* 0x0000000d001f2202 */ /* 0x000fe20000000f00 */
[----:B------:R-:W-:Y:S02]  /*0aa0*/  @P1 IMAD.MOV.U32 R31, RZ, RZ, R34 ;  /* 0x000000ffff1f1224 */ /* 0x000fe400078e0022 */
[----:B------:R-:W-:-:S02]  /*0ab0*/  @P1 IMAD.MOV.U32 R38, RZ, RZ, R35 ;  /* 0x000000ffff261224 */ /* 0x000fc400078e0023 */
[----:B------:R-:W-:Y:S02]  /*0ac0*/  @P0 IMAD.MOV.U32 R31, RZ, RZ, R35 ;  /* 0x000000ffff1f0224 */ /* 0x000fe400078e0023 */
[----:B------:R-:W-:Y:S01]  /*0ad0*/  @P0 IMAD.MOV.U32 R38, RZ, RZ, R36 ;  /* 0x000000ffff260224 */ /* 0x000fe200078e0024 */
[----:B------:R-:W-:Y:S01]  /*0ae0*/  @P3 MOV R31, R36 ;  /* 0x00000024001f3202 */ /* 0x000fe20000000f00 */
[--C-:B------:R-:W-:Y:S02]  /*0af0*/  @P3 IMAD.MOV.U32 R38, RZ, RZ, R11.reuse ;  /* 0x000000ffff263224 */ /* 0x100fe400078e000b */
[----:B------:R-:W-:Y:S02]  /*0b00*/  @P5 IMAD.MOV.U32 R31, RZ, RZ, R11 ;  /* 0x000000ffff1f5224 */ /* 0x000fe400078e000b */
[--C-:B------:R-:W-:Y:S02]  /*0b10*/  @P5 IMAD.MOV.U32 R38, RZ, RZ, R19.reuse ;  /* 0x000000ffff265224 */ /* 0x100fe400078e0013 */
[----:B------:R-:W-:Y:S01]  /*0b20*/  @P4 IMAD.MOV.U32 R31, RZ, RZ, R19 ;  /* 0x000000ffff1f4224 */ /* 0x000fe200078e0013 */
[----:B------:R-:W-:Y:S06]  /*0b30*/  @!P6 BRA `(.L_x_8) ;  /* 0x00000000002ce947 */ /* 0x000fec0003800000 */
[----:B------:R-:W-:Y:S01]  /*0b40*/  @P2 IMAD.MOV.U32 R32, RZ, RZ, R12 ;  /* 0x000000ffff202224 */ /* 0x000fe200078e000c */
[----:B------:R-:W-:Y:S01]  /*0b50*/  @P1 MOV R32, R13 ;  /* 0x0000000d00201202 */ /* 0x000fe20000000f00 */
[----:B------:R-:W-:Y:S01]  /*0b60*/  @P0 IMAD.MOV.U32 R32, RZ, RZ, R34 ;  /* 0x000000ffff200224 */ /* 0x000fe200078e0022 */
[----:B------:R-:W-:Y:S01]  /*0b70*/  ISETP.EQ.AND P0, PT, R33, 0x8, PT ;  /* 0x000000082100780c */ /* 0x000fe20003f02270 */
[----:B------:R-:W-:Y:S01]  /*0b80*/  @P3 IMAD.MOV.U32 R32, RZ, RZ, R35 ;  /* 0x000000ffff203224 */ /* 0x000fe200078e0023 */
[----:B------:R-:W-:Y:S01]  /*0b90*/  LOP3.LUT R30, R30, 0x1f, RZ, 0xc0, !PT ;  /* 0x0000001f1e1e7812 */ /* 0x000fe200078ec0ff */
[----:B------:R-:W-:Y:S02]  /*0ba0*/  @P5 IMAD.MOV.U32 R32, RZ, RZ, R36 ;  /* 0x000000ffff205224 */ /* 0x000fe400078e0024 */
[----:B------:R-:W-:Y:S01]  /*0bb0*/  @P4 IMAD.MOV.U32 R32, RZ, RZ, R11 ;  /* 0x000000ffff204224 */ /* 0x000fe200078e000b */
[----:B------:R-:W-:-:S07]  /*0bc0*/  SHF.L.W.U32.HI R38, R31, R30, R38 ;  /* 0x0000001e1f267219 */ /* 0x000fce0000010e26 */
[----:B------:R-:W-:-:S05]  /*0bd0*/  @P0 IMAD.MOV.U32 R32, RZ, RZ, R19 ;  /* 0x000000ffff200224 */ /* 0x000fca00078e0013 */
[----:B------:R-:W-:-:S07]  /*0be0*/  SHF.L.W.U32.HI R31, R32, R30, R31 ;  /* 0x0000001e201f7219 */ /* 0x000fce0000010e1f */
.L_x_8:
[----:B------:R-:W-:Y:S05]  /*0bf0*/  BSYNC.RECONVERGENT B2 ;  /* 0x0000000000027941 */ /* 0x000fea0003800200 */
.L_x_7:
[C---:B------:R-:W-:Y:S01]  /*0c00*/  SHF.L.W.U32.HI R40, R31.reuse, 0x2, R38 ;  /* 0x000000021f287819 */ /* 0x040fe20000010e26 */
[----:B------:R-:W-:Y:S01]  /*0c10*/  UMOV UR6, 0x54442d19 ;  /* 0x54442d1900067882 */ /* 0x000fe20000000000 */
[----:B------:R-:W-:Y:S01]  /*0c20*/  SHF.L.U32 R31, R31, 0x2, RZ ;  /* 0x000000021f1f7819 */ /* 0x000fe200000006ff */
[----:B------:R-:W-:Y:S01]  /*0c30*/  UMOV UR7, 0x3bf921fb ;  /* 0x3bf921fb00077882 */ /* 0x000fe20000000000 */
[----:B------:R-:W-:Y:S02]  /*0c40*/  SHF.R.S32.HI R19, RZ, 0x1f, R40 ;  /* 0x0000001fff137819 */ /* 0x000fe40000011428 */
[----:B------:R-:W-:Y:S02]  /*0c50*/  ISETP.GE.AND P0, PT, R29, RZ, PT ;  /* 0x000000ff1d00720c */ /* 0x000fe40003f06270 */
[C---:B------:R-:W-:Y:S02]  /*0c60*/  LOP3.LUT R30, R19.reuse, R31, RZ, 0x3c, !PT ;  /* 0x0000001f131e7212 */ /* 0x040fe400078e3cff */
[----:B------:R-:W-:-:S02]  /*0c70*/  LOP3.LUT R31, R19, R40, RZ, 0x3c, !PT ;  /* 0x00000028131f7212 */ /* 0x000fc400078e3cff */
[----:B------:R-:W-:Y:S02]  /*0c80*/  SHF.R.U32.HI R19, RZ, 0x1e, R38 ;  /* 0x0000001eff137819 */ /* 0x000fe40000011626 */
[C---:B------:R-:W-:Y:S02]  /*0c90*/  LOP3.LUT R29, R40.reuse, R29, RZ, 0x3c, !PT ;  /* 0x0000001d281d7212 */ /* 0x040fe400078e3cff */
[----:B------:R-:W1:Y:S01]  /*0ca0*/  I2F.F64.S64 R30, R30 ;  /* 0x0000001e001e7312 */ /* 0x000e620000301c00 */
[----:B------:R-:W-:Y:S02]  /*0cb0*/  LEA.HI R38, R40, R19, RZ, 0x1 ;  /* 0x0000001328267211 */ /* 0x000fe400078f08ff */
[----:B------:R-:W-:-:S03]  /*0cc0*/  ISETP.GE.AND P1, PT, R29, RZ, PT ;  /* 0x000000ff1d00720c */ /* 0x000fc60003f26270 */
[----:B------:R-:W-:-:S04]  /*0cd0*/  IMAD.MOV R19, RZ, RZ, -R38 ;  /* 0x000000ffff137224 */ /* 0x000fc800078e0a26 */
[----:B------:R-:W-:Y:S01]  /*0ce0*/  @!P0 IMAD.MOV.U32 R38, RZ, RZ, R19 ;  /* 0x000000ffff268224 */ /* 0x000fe200078e0013 */
[----:B-1----:R-:W-:-:S10]  /*0cf0*/  DMUL R32, R30, UR6 ;  /* 0x000000061e207c28 */ /* 0x002fd40008000000 */
[----:B------:R-:W1:Y:S02]  /*0d00*/  F2F.F32.F64 R32, R32 ;  /* 0x0000002000207310 */ /* 0x000e640000301000 */
[----:B-1----:R-:W-:-:S07]  /*0d10*/  FSEL R19, -R32, R32, !P1 ;  /* 0x0000002020137208 */ /* 0x002fce0004800100 */
.L_x_5:
[----:B------:R-:W-:Y:S05]  /*0d20*/  BSYNC.RECONVERGENT B1 ;  /* 0x0000000000017941 */ /* 0x000fea0003800200 */
.L_x_4:
[C---:B------:R-:W-:Y:S01]  /*0d30*/  LOP3.LUT R31, R38.reuse, 0x1, RZ, 0xc0, !PT ;  /* 0x00000001261f7812 */ /* 0x040fe200078ec0ff */
[----:B------:R-:W-:Y:S02]  /*0d40*/  IMAD.MOV.U32 R29, RZ, RZ, 0x37cbac00 ;  /* 0x37cbac00ff1d7424 */ /* 0x000fe400078e00ff */
[----:B------:R-:W-:Y:S01]  /*0d50*/  FMUL R30, R19, R19 ;  /* 0x00000013131e7220 */ /* 0x000fe20000400000 */
[----:B------:R-:W-:Y:S01]  /*0d60*/  VIADD R38, R38, 0x1 ;  /* 0x0000000126267836 */ /* 0x000fe20000000000 */
[----:B------:R-:W-:Y:S01]  /*0d70*/  ISETP.NE.U32.AND P0, PT, R31, 0x1, PT ;  /* 0x000000011f00780c */ /* 0x000fe20003f05070 */
[----:B------:R-:W-:Y:S02]  /*0d80*/  IMAD.MOV.U32 R31, RZ, RZ, 0x3c0885e4 ;  /* 0x3c0885e4ff1f7424 */ /* 0x000fe400078e00ff */
[----:B------:R-:W-:Y:S01]  /*0d90*/  FFMA R29, R30, R29, -0.0013887860113754868507 ;  /* 0xbab607ed1e1d7423 */ /* 0x000fe2000000001d */
[----:B------:R-:W-:Y:S01]  /*0da0*/  MOV R32, 0x3e2aaaa8 ;  /* 0x3e2aaaa800207802 */ /* 0x000fe20000000f00 */
[----:B------:R-:W-:Y:S01]  /*0db0*/  FMUL R39, R39, R6 ;  /* 0x0000000627277220 */ /* 0x000fe20000400000 */
[----:B------:R-:W-:-:S02]  /*0dc0*/  LOP3.LUT P1, RZ, R38, 0x2, RZ, 0xc0, !PT ;  /* 0x0000000226ff7812 */ /* 0x000fc4000782c0ff */
[----:B------:R-:W-:Y:S02]  /*0dd0*/  FSEL R29, R29, -0.00019574658654164522886, P0 ;  /* 0xb94d41531d1d7808 */ /* 0x000fe40000000000 */
[----:B------:R-:W-:Y:S02]  /*0de0*/  FSEL R31, R31, 0.041666727513074874878, !P0 ;  /* 0x3d2aaabb1f1f7808 */ /* 0x000fe40004000000 */
[----:B------:R-:W-:Y:S02]  /*0df0*/  FSEL R19, R19, 1, !P0 ;  /* 0x3f80000013137808 */ /* 0x000fe40004000000 */
[----:B------:R-:W-:Y:S01]  /*0e00*/  FSEL R38, -R32, -0.4999999701976776123, !P0 ;  /* 0xbeffffff20267808 */ /* 0x000fe20004000100 */
[C---:B------:R-:W-:Y:S02]  /*0e10*/  FFMA R29, R30.reuse, R29, R31 ;  /* 0x0000001d1e1d7223 */ /* 0x040fe4000000001f */
[C---:B------:R-:W-:Y:S02]  /*0e20*/  FFMA R32, R30.reuse, R19, RZ ;  /* 0x000000131e207223 */ /* 0x040fe400000000ff */
[----:B------:R-:W-:Y:S01]  /*0e30*/  FFMA R29, R30, R29, R38 ;  /* 0x0000001d1e1d7223 */ /* 0x000fe20000000026 */
[----:B------:R-:W-:-:S03]  /*0e40*/  VIADD R30, R18, 0x587c5 ;  /* 0x000587c5121e7836 */ /* 0x000fc60000000000 */
[----:B------:R-:W-:-:S04]  /*0e50*/  FFMA R32, R32, R29, R19 ;  /* 0x0000001d20207223 */ /* 0x000fc80000000013 */
[----:B------:R-:W-:-:S04]  /*0e60*/  @P1 FADD R32, RZ, -R32 ;  /* 0x80000020ff201221 */ /* 0x000fc80000000000 */
[----:B------:R-:W-:-:S05]  /*0e70*/  FFMA R37, R32, -R39, R37 ;  /* 0x8000002720257223 */ /* 0x000fca0000000025 */
[----:B------:R-:W-:-:S13]  /*0e80*/  FSETP.GEU.AND P0, PT, R37, RZ, PT ;  /* 0x000000ff2500720b */ /* 0x000fda0003f0e000 */
[----:B------:R-:W-:Y:S05]  /*0e90*/  @!P0 BRA `(.L_x_9) ;  /* 0x00000004003c8947 */ /* 0x000fea0003800000 */
[----:B------:R-:W1:Y:S02]  /*0ea0*/  LDCU UR5, c[0x0][0x38c] ;  /* 0x00007180ff0577ac */ /* 0x000e640008000800 */
[----:B-1----:R-:W-:-:S13]  /*0eb0*/  FSETP.GE.AND P0, PT, R37, UR5, PT ;  /* 0x0000000525007c0b */ /* 0x002fda000bf06000 */
[----:B------:R-:W-:Y:S05]  /*0ec0*/  @P0 BRA `(.L_x_10) ;  /* 0x0000000000f80947 */ /* 0x000fea0003800000 */
[----:B------:R-:W-:Y:S01]  /*0ed0*/  SHF.R.U32.HI R19, RZ, 0x2, R20 ;  /* 0x00000002ff137819 */ /* 0x000fe20000011614 */
[----:B------:R-:W-:Y:S02]  /*0ee0*/  IMAD.SHL.U32 R29, R26, 0x10, RZ ;  /* 0x000000101a1d7824 */ /* 0x000fe400078e00ff */
[----:B------:R-:W-:Y:S01]  /*0ef0*/  HFMA2 R32, -RZ, RZ, 0.1171875, 0 ;  /* 0x2f800000ff207431 */ /* 0x000fe200000001ff */
[----:B------:R-:W-:-:S05]  /*0f00*/  LOP3.LUT R19, R19, R20, RZ, 0x3c, !PT ;  /* 0x0000001413137212 */ /* 0x000fca00078e3cff */
[----:B------:R-:W-:-:S05]  /*0f10*/  IMAD.SHL.U32 R20, R19, 0x2, RZ ;  /* 0x0000000213147824 */ /* 0x000fca00078e00ff */
[----:B------:R-:W-:Y:S01]  /*0f20*/  LOP3.LUT R22, R26, R29, R20, 0x96, !PT ;  /* 0x0000001d1a167212 */ /* 0x000fe200078e9614 */
[----:B------:R-:W-:-:S03]  /*0f30*/  VIADD R20, R18, 0xb0f8a ;  /* 0x000b0f8a12147836 */ /* 0x000fc60000000000 */
[----:B------:R-:W-:-:S05]  /*0f40*/  LOP3.LUT R22, R22, R19, RZ, 0x3c, !PT ;  /* 0x0000001316167212 */ /* 0x000fca00078e3cff */
[----:B------:R-:W-:-:S05]  /*0f50*/  IMAD.IADD R19, R22, 0x1, R20 ;  /* 0x0000000116137824 */ /* 0x000fca00078e0214 */
[----:B------:R-:W-:-:S05]  /*0f60*/  I2FP.F32.U32 R19, R19 ;  /* 0x0000001300137245 */ /* 0x000fca0000201000 */
[----:B------:R-:W-:-:S05]  /*0f70*/  FFMA R30, R19, R32, 1.1641532182693481445e-10 ;  /* 0x2f000000131e7423 */ /* 0x000fca0000000020 */
[----:B------:R-:W-:-:S13]  /*0f80*/  FSETP.GEU.AND P0, PT, R30, R7, PT ;  /* 0x000000071e00720b */ /* 0x000fda0003f0e000 */
[----:B------:R-:W-:Y:S05]  /*0f90*/  @!P0 BRA `(.L_x_11) ;  /* 0x00000000004c8947 */ /* 0x000fea0003800000 */
[----:B------:R-:W-:Y:S01]  /*0fa0*/  SHF.R.U32.HI R20, RZ, 0x2, R21 ;  /* 0x00000002ff147819 */ /* 0x000fe20000011615 */
[----:B------:R-:W-:Y:S01]  /*0fb0*/  IMAD.SHL.U32 R19, R22, 0x10, RZ ;  /* 0x0000001016137824 */ /* 0x000fe200078e00ff */
[----:B------:R-:W-:Y:S01]  /*0fc0*/  UMOV UR6, 0x54442d18 ;  /* 0x54442d1800067882 */ /* 0x000fe20000000000 */
[----:B------:R-:W-:Y:S01]  /*0fd0*/  VIADD R18, R18, 0x10974f ;  /* 0x0010974f12127836 */ /* 0x000fe20000000000 */
[----:B------:R-:W-:Y:S01]  /*0fe0*/  LOP3.LUT R20, R20, R21, RZ, 0x3c, !PT ;  /* 0x0000001514147212 */ /* 0x000fe200078e3cff */
[----:B------:R-:W-:-:S04]  /*0ff0*/  UMOV UR7, 0x400921fb ;  /* 0x400921fb00077882 */ /* 0x000fc80000000000 */
[----:B------:R-:W-:-:S05]  /*1000*/  IMAD.SHL.U32 R21, R20, 0x2, RZ ;  /* 0x0000000214157824 */ /* 0x000fca00078e00ff */
[----:B------:R-:W-:Y:S01]  /*1010*/  LOP3.LUT R19, R22, R19, R21, 0x96, !PT ;  /* 0x0000001316137212 */ /* 0x000fe200078e9615 */
[----:B------:R-:W-:-:S03]  /*1020*/  IMAD.MOV.U32 R21, RZ, RZ, R26 ;  /* 0x000000ffff157224 */ /* 0x000fc600078e001a */
[----:B------:R-:W-:Y:S02]  /*1030*/  LOP3.LUT R23, R19, R20, RZ, 0x3c, !PT ;  /* 0x0000001413177212 */ /* 0x000fe400078e3cff */
[----:B------:R-:W-:-:S03]  /*1040*/  MOV R20, R27 ;  /* 0x0000001b00147202 */ /* 0x000fc60000000f00 */
[----:B------:R-:W-:-:S05]  /*1050*/  IMAD.IADD R19, R23, 0x1, R18 ;  /* 0x0000000117137824 */ /* 0x000fca00078e0212 */
[----:B------:R-:W-:-:S05]  /*1060*/  I2FP.F32.U32 R19, R19 ;  /* 0x0000001300137245 */ /* 0x000fca0000201000 */
[----:B------:R-:W-:Y:S01]  /*1070*/  FFMA R32, R19, R32, 1.1641532182693481445e-10 ;  /* 0x2f00000013207423 */ /* 0x000fe20000000020 */
[----:B------:R-:W-:-:S03]  /*1080*/  IMAD.MOV.U32 R19, RZ, RZ, R28 ;  /* 0x000000ffff137224 */ /* 0x000fc600078e001c */
[----:B------:R-:W1:Y:S02]  /*1090*/  F2F.F64.F32 R30, R32 ;  /* 0x00000020001e7310 */ /* 0x000e640000201800 */
[----:B-1----:R-:W-:-:S06]  /*10a0*/  DMUL R30, R30, UR6 ;  /* 0x000000061e1e7c28 */ /* 0x002fcc0008000000 */
[----:B------:R1:W2:Y:S01]  /*10b0*/  F2F.F32.F64 R29, R30 ;  /* 0x0000001e001d7310 */ /* 0x0002a20000301000 */
[----:B------:R-:W-:Y:S05]  /*10c0*/  BRA `(.L_x_12) ;  /* 0xfffffff000d87947 */ /* 0x000fea000383ffff */
.L_x_11:
[----:B------:R-:W1:Y:S01]  /*10d0*/  S2R R19, SR_LANEID ;  /* 0x0000000000137919 */ /* 0x000e620000000000 */
[----:B------:R-:W2:Y:S01]  /*10e0*/  LDCU.64 UR6, c[0x0][0x398] ;  /* 0x00007300ff0677ac */ /* 0x000ea20008000a00 */
[----:B------:R-:W-:Y:S02]  /*10f0*/  IMAD.MOV.U32 R29, RZ, RZ, R23 ;  /* 0x000000ffff1d7224 */ /* 0x000fe400078e0017 */
[----:B------:R-:W-:Y:S01]  /*1100*/  IMAD.MOV.U32 R27, RZ, RZ, R22 ;  /* 0x000000ffff1b7224 */ /* 0x000fe200078e0016 */
[----:B------:R-:W-:Y:S01]  /*1110*/  VOTEU.ANY UR10, UPT, PT ;  /* 0x00000000000a7886 */ /* 0x000fe200038e0100 */
[----:B------:R-:W-:Y:S01]  /*1120*/  STG.E.64 desc[UR8][R14.64+0x18], R24 ;  /* 0x000018180e007986 */ /* 0x000fe2000c101b08 */
[----:B------:R-:W1:Y:S03]  /*1130*/  FLO.U32 R30, UR10 ;  /* 0x0000000a001e7d00 */ /* 0x000e6600080e0000 */
[----:B------:R3:W-:Y:S04]  /*1140*/  STG.E.64 desc[UR8][R14.64+0x28], R16 ;  /* 0x000028100e007986 */ /* 0x0007e8000c101b08 */
[----:B------:R-:W-:Y:S01]  /*1150*/  STG.E desc[UR8][R14.64+0x20], R10 ;  /* 0x0000200a0e007986 */ /* 0x000fe2000c101908 */
[----:B------:R-:W4:Y:S03]  /*1160*/  POPC R31, UR10 ;  /* 0x0000000a001f7d09 */ /* 0x000f260008000000 */
[----:B------:R-:W-:Y:S01]  /*1170*/  STG.E.64 desc[UR8][R14.64], R20 ;  /* 0x000000140e007986 */ /* 0x000fe2000c101b08 */
[----:B--2---:R-:W-:-:S03]  /*1180*/  UIADD3 UR5, UP1, UPT, UR6, 0xc, URZ ;  /* 0x0000000c06057890 */ /* 0x004fc6000ff3e0ff */
[----:B------:R-:W-:Y:S01]  /*1190*/  STG.E.64 desc[UR8][R14.64+0x8], R28 ;  /* 0x0000081c0e007986 */ /* 0x000fe2000c101b08 */
[----:B------:R-:W-:Y:S01]  /*11a0*/  UIADD3.X UR6, UPT, UPT, URZ, UR7, URZ, UP1, !UPT ;  /* 0x00000007ff067290 */ /* 0x000fe20008ffe4ff */
[----:B---3--:R-:W2:Y:S01]  /*11b0*/  LDC.64 R16, c[0x0][0x3a0] ;  /* 0x0000e800ff107b82 */ /* 0x008ea20000000a00 */
[----:B------:R-:W-:Y:S01]  /*11c0*/  IMAD.U32 R18, RZ, RZ, UR5 ;  /* 0x00000005ff127e24 */ /* 0x000fe2000f8e00ff */
[----:B------:R-:W-:Y:S01]  /*11d0*/  STG.E.64 desc[UR8][R14.64+0x10], R26 ;  /* 0x0000101a0e007986 */ /* 0x000fe2000c101b08 */
[----:B-1----:R-:W-:Y:S02]  /*11e0*/  ISETP.EQ.U32.AND P0, PT, R30, R19, PT ;  /* 0x000000131e00720c */ /* 0x002fe40003f02070 */
[----:B------:R-:W-:-:S11]  /*11f0*/  IMAD.U32 R19, RZ, RZ, UR6 ;  /* 0x00000006ff137e24 */ /* 0x000fd6000f8e00ff */
[----:B----4-:R-:W3:Y:S01]  /*1200*/  @P0 ATOMG.E.ADD.STRONG.GPU PT, R19, desc[UR8][R18.64], R31 ;  /* 0x8000001f121309a8 */ /* 0x010ee200081ef108 */
[----:B------:R-:W-:Y:S01]  /*1210*/  VIADD R8, R8, 0x1 ;  /* 0x0000000108087836 */ /* 0x000fe20000000000 */
[----:B------:R-:W1:Y:S04]  /*1220*/  S2R R22, SR_LTMASK ;  /* 0x0000000000167919 */ /* 0x000e680000003900 */
[----:B------:R-:W-:Y:S01]  /*1230*/  STS [R3], R8 ;  /* 0x0000000803007388 */ /* 0x000fe20000000800 */
[----:B-1----:R-:W-:-:S06]  /*1240*/  LOP3.LUT R22, R22, UR10, RZ, 0xc0, !PT ;  /* 0x0000000a16167c12 */ /* 0x002fcc000f8ec0ff */
[----:B------:R-:W1:Y:S01]  /*1250*/  POPC R22, R22 ;  /* 0x0000001600167309 */ /* 0x000e620000000000 */
[----:B---3--:R-:W1:Y:S02]  /*1260*/  SHFL.IDX PT, R23, R19, R30, 0x1f ;  /* 0x00001f1e13177589 */ /* 0x008e6400000e0000 */
[----:B-1----:R-:W-:-:S05]  /*1270*/  IADD3 R23, PT, PT, R23, R22, RZ ;  /* 0x0000001617177210 */ /* 0x002fca0007ffe0ff */
[----:B--2---:R-:W-:-:S05]  /*1280*/  IMAD.WIDE R16, R23, 0x4, R16 ;  /* 0x0000000417107825 */ /* 0x004fca00078e0210 */
[----:B------:R3:W-:Y:S01]  /*1290*/  STG.E desc[UR8][R16.64], R37 ;  /* 0x0000002510007986 */ /* 0x0007e2000c101908 */
[----:B------:R-:W-:Y:S05]  /*12a0*/  BRA `(.L_x_13) ;  /* 0x00000000006c7947 */ /* 0x000fea0003800000 */
.L_x_10:
[----:B------:R-:W-:Y:S01]  /*12b0*/  IMAD.MOV.U32 R31, RZ, RZ, R20 ;  /* 0x000000ffff1f7224 */ /* 0x000fe200078e0014 */
[----:B------:R2:W-:Y:S01]  /*12c0*/  STG.E.64 desc[UR8][R14.64+0x18], R24 ;  /* 0x000018180e007986 */ /* 0x0005e2000c101b08 */
[----:B------:R-:W-:Y:S01]  /*12d0*/  IMAD.MOV.U32 R18, RZ, RZ, R21 ;  /* 0x000000ffff127224 */ /* 0x000fe200078e0015 */
[----:B------:R-:W-:Y:S01]  /*12e0*/  MOV R21, R26 ;  /* 0x0000001a00157202 */ /* 0x000fe20000000f00 */
[----:B------:R-:W-:Y:S01]  /*12f0*/  IMAD.MOV.U32 R19, RZ, RZ, R22 ;  /* 0x000000ffff137224 */ /* 0x000fe200078e0016 */
[----:B------:R2:W-:Y:S01]  /*1300*/  STG.E.64 desc[UR8][R14.64+0x28], R16 ;  /* 0x000028100e007986 */ /* 0x0005e2000c101b08 */
[----:B------:R-:W-:Y:S02]  /*1310*/  IMAD.MOV.U32 R20, RZ, RZ, R23 ;  /* 0x000000ffff147224 */ /* 0x000fe400078e0017 */
[----:B------:R-:W-:Y:S01]  /*1320*/  VIADD R9, R9, 0x1 ;  /* 0x0000000109097836 */ /* 0x000fe20000000000 */
[----:B------:R2:W-:Y:S04]  /*1330*/  STG.E desc[UR8][R14.64+0x20], R10 ;  /* 0x0000200a0e007986 */ /* 0x0005e8000c101908 */
[----:B------:R2:W-:Y:S04]  /*1340*/  STG.E.64 desc[UR8][R14.64], R30 ;  /* 0x0000001e0e007986 */ /* 0x0005e8000c101b08 */
[----:B------:R2:W-:Y:S04]  /*1350*/  STG.E.64 desc[UR8][R14.64+0x8], R18 ;  /* 0x000008120e007986 */ /* 0x0005e8000c101b08 */
[----:B------:R2:W-:Y:S04]  /*1360*/  STG.E.64 desc[UR8][R14.64+0x10], R20 ;  /* 0x000010140e007986 */ /* 0x0005e8000c101b08 */
[----:B------:R2:W-:Y:S01]  /*1370*/  STS [R4], R9 ;  /* 0x0000000904007388 */ /* 0x0005e20000000800 */
[----:B------:R-:W-:Y:S05]  /*1380*/  BRA `(.L_x_13) ;  /* 0x0000000000347947 */ /* 0x000fea0003800000 */
.L_x_9:
        /* <DEDUP_REMOVED lines=12> */
[----:B------:R1:W-:Y:S02]  /*1450*/  STS [R2], R5 ;  /* 0x0000000502007388 */ /* 0x0003e40000000800 */
.L_x_13:
[----:B------:R-:W-:Y:S05]  /*1460*/  BSYNC.RECONVERGENT B0 ;  /* 0x0000000000007941 */ /* 0x000fea0003800200 */
.L_x_3:
[----:B------:R-:W-:Y:S05]  /*1470*/  BRA.U UP0, `(.L_x_14) ;  /* 0xffffffed00c07547 */ /* 0x000fea000b83ffff */
[----:B------:R-:W4:Y:S01]  /*1480*/  S2R R12, SR_TID.X ;  /* 0x00000000000c7919 */ /* 0x000f220000002100 */
[----:B------:R-:W-:Y:S01]  /*1490*/  BAR.SYNC.DEFER_BLOCKING 0x0 ;  /* 0x0000000000007b1d */ /* 0x000fe20000010000 */
[----:B------:R-:W-:-:S13]  /*14a0*/  ISETP.GE.U32.AND P0, PT, R0, 0x2, PT ;  /* 0x000000020000780c */ /* 0x000fda0003f06070 */
[----:B------:R-:W-:Y:S05]  /*14b0*/  @!P0 BRA `(.L_x_15) ;  /* 0x0000000000608947 */ /* 0x000fea0003800000 */
.L_x_18:
[----:B------:R-:W-:Y:S01]  /*14c0*/  SHF.R.U32.HI R11, RZ, 0x1, R0 ;  /* 0x00000001ff0b7819 */ /* 0x000fe20000011600 */
[----:B------:R-:W-:Y:S03]  /*14d0*/  BSSY.RECONVERGENT B0, `(.L_x_16) ;  /* 0x0000012000007945 */ /* 0x000fe60003800200 */
[----:B----4-:R-:W-:-:S13]  /*14e0*/  ISETP.GE.U32.AND P0, PT, R12, R11, PT ;  /* 0x0000000b0c00720c */ /* 0x010fda0003f06070 */
[----:B------:R-:W-:Y:S05]  /*14f0*/  @P0 BRA `(.L_x_17) ;  /* 0x00000000003c0947 */ /* 0x000fea0003800000 */
[----:B-1----:R-:W-:Y:S01]  /*1500*/  IMAD R5, R11, 0x4, R2 ;  /* 0x000000040b057824 */ /* 0x002fe200078e0202 */
[----:B------:R-:W-:Y:S05]  /*1510*/  LDS R6, [R2] ;  /* 0x0000000002067984 */ /* 0x000fea0000000800 */
[----:B------:R-:W1:Y:S02]  /*1520*/  LDS R5, [R5] ;  /* 0x0000000005057984 */ /* 0x000e640000000800 */
[----:B-1----:R-:W-:Y:S02]  /*1530*/  IMAD.IADD R7, R5, 0x1, R6 ;  /* 0x0000000105077824 */ /* 0x002fe400078e0206 */
[----:B------:R-:W-:-:S03]  /*1540*/  IMAD R6, R11, 0x4, R3 ;  /* 0x000000040b067824 */ /* 0x000fc600078e0203 */
[----:B------:R-:W-:Y:S04]  /*1550*/  STS [R2], R7 ;  /* 0x0000000702007388 */ /* 0x000fe80000000800 */
[----:B------:R-:W-:Y:S04]  /*1560*/  LDS R6, [R6] ;  /* 0x0000000006067984 */ /* 0x000fe80000000800 */
[----:B--2---:R-:W1:Y:S02]  /*1570*/  LDS R9, [R3] ;  /* 0x0000000003097984 */ /* 0x004e640000000800 */
[----:B-1----:R-:W-:Y:S01]  /*1580*/  IMAD.IADD R8, R6, 0x1, R9 ;  /* 0x0000000106087824 */ /* 0x002fe200078e0209 */
[----:B------:R-:W-:-:S04]  /*1590*/  LEA R9, R11, R4, 0x2 ;  /* 0x000000040b097211 */ /* 0x000fc800078e10ff */
[----:B------:R-:W-:Y:S04]  /*15a0*/  STS [R3], R8 ;  /* 0x0000000803007388 */ /* 0x000fe80000000800 */
[----:B------:R-:W-:Y:S04]  /*15b0*/  LDS R9, [R9] ;  /* 0x0000000009097984 */ /* 0x000fe80000000800 */
[----:B------:R-:W1:Y:S02]  /*15c0*/  LDS R10, [R4] ;  /* 0x00000000040a7984 */ /* 0x000e640000000800 */
[----:B-1----:R-:W-:-:S05]  /*15d0*/  IMAD.IADD R5, R9, 0x1, R10 ;  /* 0x0000000109057824 */ /* 0x002fca00078e020a */
[----:B------:R4:W-:Y:S02]  /*15e0*/  STS [R4], R5 ;  /* 0x0000000504007388 */ /* 0x0009e40000000800 */
.L_x_17:
[----:B------:R-:W-:Y:S05]  /*15f0*/  BSYNC.RECONVERGENT B0 ;  /* 0x0000000000007941 */ /* 0x000fea0003800200 */
.L_x_16:
[----:B------:R-:W-:Y:S01]  /*1600*/  BAR.SYNC.DEFER_BLOCKING 0x0 ;  /* 0x0000000000007b1d */ /* 0x000fe20000010000 */
[----:B------:R-:W-:Y:S01]  /*1610*/  ISETP.GT.U32.AND P0, PT, R0, 0x3, PT ;  /* 0x000000030000780c */ /* 0x000fe20003f04070 */
[----:B------:R-:W-:-:S12]  /*1620*/  IMAD.MOV.U32 R0, RZ, RZ, R11 ;  /* 0x000000ffff007224 */ /* 0x000fd800078e000b */
[----:B------:R-:W-:Y:S05]  /*1630*/  @P0 BRA `(.L_x_18) ;  /* 0xfffffffc00a00947 */ /* 0x000fea000383ffff */
.L_x_15:
[----:B----4-:R-:W-:-:S13]  /*1640*/  ISETP.NE.AND P0, PT, R12, RZ, PT ;  /* 0x000000ff0c00720c */ /* 0x010fda0003f05270 */
[----:B------:R-:W-:Y:S05]  /*1650*/  @P0 EXIT ;  /* 0x000000000000094d */ /* 0x000fea0003800000 */
[----:B------:R-:W4:Y:S01]  /*1660*/  S2UR UR5, SR_CgaCtaId ;  /* 0x00000000000579c3 */ /* 0x000f220000008800 */
[----:B------:R-:W-:-:S07]  /*1670*/  UMOV UR4, 0x400 ;  /* 0x0000040000047882 */ /* 0x000fce0000000000 */
[----:B-1----:R-:W1:Y:S01]  /*1680*/  LDC.64 R2, c[0x0][0x398] ;  /* 0x0000e600ff027b82 */ /* 0x002e620000000a00 */
[----:B----4-:R-:W-:-:S09]  /*1690*/  ULEA UR4, UR5, UR4, 0x18 ;  /* 0x0000000405047291 */ /* 0x010fd2000f8ec0ff */
[----:B------:R-:W1:Y:S04]  /*16a0*/  LDS R7, [UR4] ;  /* 0x00000004ff077984 */ /* 0x000e680008000800 */
[----:B--2---:R-:W2:Y:S04]  /*16b0*/  LDS R9, [UR4+0x400] ;  /* 0x00040004ff097984 */ /* 0x004ea80008000800 */
[----:B------:R-:W4:Y:S01]  /*16c0*/  LDS R11, [UR4+0x800] ;  /* 0x00080004ff0b7984 */ /* 0x000f220008000800 */
[----:B------:R-:W5:Y:S02]  /*16d0*/  LDCU.64 UR4, c[0x0][0x398] ;  /* 0x00007300ff0477ac */ /* 0x000f640008000a00 */
[----:B-----5:R-:W-:-:S04]  /*16e0*/  UIADD3 UR4, UP0, UPT, UR4, 0x4, URZ ;  /* 0x0000000404047890 */ /* 0x020fc8000ff1e0ff */
[----:B------:R-:W-:Y:S02]  /*16f0*/  UIADD3.X UR5, UPT, UPT, URZ, UR5, URZ, UP0, !UPT ;  /* 0x00000005ff057290 */ /* 0x000fe400087fe4ff */
[----:B------:R-:W-:-:S04]  /*1700*/  IMAD.U32 R4, RZ, RZ, UR4 ;  /* 0x00000004ff047e24 */ /* 0x000fc8000f8e00ff */
[----:B------:R-:W-:Y:S01]  /*1710*/  IMAD.U32 R5, RZ, RZ, UR5 ;  /* 0x00000005ff057e24 */ /* 0x000fe2000f8e00ff */
[----:B-1----:R-:W-:Y:S04]  /*1720*/  REDG.E.ADD.STRONG.GPU desc[UR8][R2.64], R7 ;  /* 0x000000070200798e */ /* 0x002fe8000c12e108 */
[----:B--2---:R-:W-:Y:S04]  /*1730*/  REDG.E.ADD.STRONG.GPU desc[UR8][R4.64], R9 ;  /* 0x000000090400798e */ /* 0x004fe8000c12e108 */
[----:B----4-:R-:W-:Y:S01]  /*1740*/  REDG.E.ADD.STRONG.GPU desc[UR8][R4.64+0x4], R11 ;  /* 0x0000040b0400798e */ /* 0x010fe2000c12e108 */
[----:B------:R-:W-:Y:S05]  /*1750*/  EXIT ;  /* 0x000000000000794d */ /* 0x000fea0003800000 */
        .weak           $__internal_0_$__cuda_sm20_rcp_rn_f32_slowpath
        .type           $__internal_0_$__cuda_sm20_rcp_rn_f32_slowpath,@function
        .size           $__internal_0_$__cuda_sm20_rcp_rn_f32_slowpath,($__internal_1_$__cuda_sm3x_div_rn_noftz_f32_slowpath - $__internal_0_$__cuda_sm20_rcp_rn_f32_slowpath)
$__internal_0_$__cuda_sm20_rcp_rn_f32_slowpath:
[----:B------:R-:W0:Y:S02]  /*1760*/  LDC R6, c[0x0][0x380] ;  /* 0x0000e000ff067b82 */ /* 0x000e240000000800 */
[----:B0-----:R-:W-:-:S05]  /*1770*/  IMAD.SHL.U32 R8, R6, 0x2, RZ ;  /* 0x0000000206087824 */ /* 0x001fca00078e00ff */
[----:B------:R-:W-:-:S04]  /*1780*/  SHF.R.U32.HI R7, RZ, 0x18, R8 ;  /* 0x00000018ff077819 */ /* 0x000fc80000011608 */
[----:B------:R-:W-:-:S13]  /*1790*/  ISETP.NE.U32.AND P0, PT, R7, RZ, PT ;  /* 0x000000ff0700720c */ /* 0x000fda0003f05070 */
[----:B------:R-:W-:Y:S05]  /*17a0*/  @P0 BRA `(.L_x_19) ;  /* 0x0000000000280947 */ /* 0x000fea0003800000 */
[----:B------:R-:W-:-:S13]  /*17b0*/  ISETP.NE.AND P0, PT, R8, RZ, PT ;  /* 0x000000ff0800720c */ /* 0x000fda0003f05270 */
[----:B------:R2:W3:Y:S01]  /*17c0*/  @!P0 MUFU.RCP R7, R6 ;  /* 0x0000000600078308 */ /* 0x0004e20000001000 */
[----:B------:R-:W-:Y:S05]  /*17d0*/  @!P0 BRA `(.L_x_20) ;  /* 0x0000000000a48947 */ /* 0x000fea0003800000 */
[----:B------:R-:W-:-:S04]  /*17e0*/  FFMA R8, R6, 1.84467440737095516160e+19, RZ ;  /* 0x5f80000006087823 */ /* 0x000fc800000000ff */
[----:B---3--:R-:W2:Y:S02]  /*17f0*/  MUFU.RCP R7, R8 ;  /* 0x0000000800077308 */ /* 0x008ea40000001000 */
[----:B--2---:R-:W-:-:S04]  /*1800*/  FFMA R6, R8, R7, -1 ;  /* 0xbf80000008067423 */ /* 0x004fc80000000007 */
[----:B------:R-:W-:-:S04]  /*1810*/  FADD.FTZ R6, -R6, -RZ ;  /* 0x800000ff06067221 */ /* 0x000fc80000010100 */
[----:B------:R-:W-:-:S04]  /*1820*/  FFMA R6, R7, R6, R7 ;  /* 0x0000000607067223 */ /* 0x000fc80000000007 */
[----:B------:R-:W-:Y:S01]  /*1830*/  FFMA R7, R6, 1.84467440737095516160e+19, RZ ;  /* 0x5f80000006077823 */ /* 0x000fe200000000ff */
[----:B------:R-:W-:Y:S06]  /*1840*/  BRA `(.L_x_20) ;  /* 0x0000000000887947 */ /* 0x000fec0003800000 */
.L_x_19:
[----:B------:R-:W-:-:S04]  /*1850*/  IADD3 R8, PT, PT, R7, -0xfd, RZ ;  /* 0xffffff0307087810 */ /* 0x000fc80007ffe0ff */
[----:B------:R-:W-:-:S13]  /*1860*/  ISETP.GT.U32.AND P0, PT, R8, 0x1, PT ;  /* 0x000000010800780c */ /* 0x000fda0003f04070 */
[----:B------:R-:W-:Y:S05]  /*1870*/  @P0 BRA `(.L_x_21) ;  /* 0x0000000000780947 */ /* 0x000fea0003800000 */
[----:B------:R-:W-:Y:S01]  /*1880*/  LOP3.LUT R9, R6, 0x7fffff, RZ, 0xc0, !PT ;  /* 0x007fffff06097812 */ /* 0x000fe200078ec0ff */
[----:B------:R-:W-:-:S03]  /*1890*/  IMAD.MOV.U32 R17, RZ, RZ, 0x3 ;  /* 0x00000003ff117424 */ /* 0x000fc600078e00ff */
[----:B------:R-:W-:Y:S02]  /*18a0*/  LOP3.LUT R9, R9, 0x3f800000, RZ, 0xfc, !PT ;  /* 0x3f80000009097812 */ /* 0x000fe400078efcff */
[----:B------:R-:W-:Y:S02]  /*18b0*/  SHF.L.U32 R16, R17, R8, RZ ;  /* 0x0000000811107219 */ /* 0x000fe400000006ff */
[----:B------:R-:W0:Y:S02]  /*18c0*/  MUFU.RCP R10, R9 ;  /* 0x00000009000a7308 */ /* 0x000e240000001000 */
[----:B0-----:R-:W-:-:S04]  /*18d0*/  FFMA R11, R9, R10, -1 ;  /* 0xbf800000090b7423 */ /* 0x001fc8000000000a */
[----:B------:R-:W-:-:S04]  /*18e0*/  FADD.FTZ R11, -R11, -RZ ;  /* 0x800000ff0b0b7221 */ /* 0x000fc80000010100 */
[CCC-:B------:R-:W-:Y:S01]  /*18f0*/  FFMA.RM R12, R10.reuse, R11.reuse, R10.reuse ;  /* 0x0000000b0a0c7223 */ /* 0x1c0fe2000000400a */
[----:B------:R-:W-:-:S04]  /*1900*/  FFMA.RP R11, R10, R11, R10 ;  /* 0x0000000b0a0b7223 */ /* 0x000fc8000000800a */
[C---:B------:R-:W-:Y:S02]  /*1910*/  LOP3.LUT R10, R12.reuse, 0x7fffff, RZ, 0xc0, !PT ;  /* 0x007fffff0c0a7812 */ /* 0x040fe400078ec0ff */
[----:B------:R-:W-:Y:S02]  /*1920*/  FSETP.NEU.FTZ.AND P0, PT, R12, R11, PT ;  /* 0x0000000b0c00720b */ /* 0x000fe40003f1d000 */
[----:B------:R-:W-:Y:S02]  /*1930*/  LOP3.LUT R11, R10, 0x800000, RZ, 0xfc, !PT ;  /* 0x008000000a0b7812 */ /* 0x000fe400078efcff */
[----:B------:R-:W-:Y:S02]  /*1940*/  SEL R10, RZ, 0xffffffff, !P0 ;  /* 0xffffffffff0a7807 */ /* 0x000fe40004000000 */
[----:B------:R-:W-:-:S03]  /*1950*/  LOP3.LUT R9, R16, R11, RZ, 0xc0, !PT ;  /* 0x0000000b10097212 */ /* 0x000fc600078ec0ff */
[----:B------:R-:W-:Y:S01]  /*1960*/  IMAD.MOV R10, RZ, RZ, -R10 ;  /* 0x000000ffff0a7224 */ /* 0x000fe200078e0a0a */
[----:B------:R-:W-:-:S04]  /*1970*/  SHF.R.U32.HI R9, RZ, R8, R9 ;  /* 0x00000008ff097219 */ /* 0x000fc80000011609 */
[----:B------:R-:W-:Y:S02]  /*1980*/  LOP3.LUT P1, RZ, R10, R8, R11, 0xf8, !PT ;  /* 0x000000080aff7212 */ /* 0x000fe4000782f80b */
[C---:B------:R-:W-:Y:S02]  /*1990*/  LOP3.LUT P0, RZ, R9.reuse, 0x1, RZ, 0xc0, !PT ;  /* 0x0000000109ff7812 */ /* 0x040fe4000780c0ff */
[----:B------:R-:W-:-:S04]  /*19a0*/  LOP3.LUT P2, RZ, R9, 0x2, RZ, 0xc0, !PT ;  /* 0x0000000209ff7812 */ /* 0x000fc8000784c0ff */
[----:B------:R-:W-:Y:S02]  /*19b0*/  PLOP3.LUT P0, PT, P0, P1, P2, 0xe0, 0x0 ;  /* 0x000000000000781c */ /* 0x000fe40000703c20 */
[----:B------:R-:W-:Y:S02]  /*19c0*/  LOP3.LUT P1, RZ, R6, 0x7fffff, RZ, 0xc0, !PT ;  /* 0x007fffff06ff7812 */ /* 0x000fe4000782c0ff */
[----:B------:R-:W-:-:S05]  /*19d0*/  SEL R8, RZ, 0x1, !P0 ;  /* 0x00000001ff087807 */ /* 0x000fca0004000000 */
[----:B------:R-:W-:-:S05]  /*19e0*/  IMAD.MOV R8, RZ, RZ, -R8 ;  /* 0x000000ffff087224 */ /* 0x000fca00078e0a08 */
[----:B------:R-:W-:Y:S01]  /*19f0*/  ISETP.GE.AND P0, PT, R8, RZ, PT ;  /* 0x000000ff0800720c */ /* 0x000fe20003f06270 */
[----:B------:R-:W-:-:S05]  /*1a00*/  VIADD R8, R7, 0xffffff04 ;  /* 0xffffff0407087836 */ /* 0x000fca0000000000 */
[----:B------:R-:W-:-:S07]  /*1a10*/  SHF.R.U32.HI R7, RZ, R8, R11 ;  /* 0x00000008ff077219 */ /* 0x000fce000001160b */
[----:B------:R-:W-:-:S05]  /*1a20*/  @!P0 VIADD R7, R7, 0x1 ;  /* 0x0000000107078836 */ /* 0x000fca0000000000 */
[----:B------:R-:W-:-:S04]  /*1a30*/  @!P1 SHF.L.U32 R7, R7, 0x1, RZ ;  /* 0x0000000107079819 */ /* 0x000fc800000006ff */
[----:B------:R-:W-:Y:S01]  /*1a40*/  LOP3.LUT R7, R7, 0x80000000, R6, 0xf8, !PT ;  /* 0x8000000007077812 */ /* 0x000fe200078ef806 */
[----:B------:R-:W-:Y:S06]  /*1a50*/  BRA `(.L_x_20) ;  /* 0x0000000000047947 */ /* 0x000fec0003800000 */
.L_x_21:
[----:B------:R0:W1:Y:S02]  /*1a60*/  MUFU.RCP R7, R6 ;  /* 0x0000000600077308 */ /* 0x0000640000001000 */
.L_x_20:
[----:B-1-3--:R-:W-:Y:S02]  /*1a70*/  IMAD.MOV.U32 R8, RZ, RZ, R7 ;  /* 0x000000ffff087224 */ /* 0x00afe400078e0007 */
[----:B0-2---:R-:W-:Y:S02]  /*1a80*/  IMAD.MOV.U32 R6, RZ, RZ, R13 ;  /* 0x000000ffff067224 */ /* 0x005fe400078e000d */
[----:B------:R-:W-:-:S04]  /*1a90*/  IMAD.MOV.U32 R7, RZ, RZ, 0x0 ;  /* 0x00000000ff077424 */ /* 0x000fc800078e00ff */
[----:B------:R-:W-:Y:S05]  /*1aa0*/  RET.REL.NODEC R6 `(_Z17kernel_simulationffffiPiPfP17curandStateXORWOW) ;  /* 0xffffffe406547950 */ /* 0x000fea0003c3ffff */
        .weak           $__internal_1_$__cuda_sm3x_div_rn_noftz_f32_slowpath
        .type           $__internal_1_$__cuda_sm3x_div_rn_noftz_f32_slowpath,@function
        .size           $__internal_1_$__cuda_sm3x_div_rn_noftz_f32_slowpath,(.L_x_41 - $__internal_1_$__cuda_sm3x_div_rn_noftz_f32_slowpath)
$__internal_1_$__cuda_sm3x_div_rn_noftz_f32_slowpath:
[----:B------:R-:W0:Y:S08]  /*1ab0*/  LDC.64 R8, c[0x0][0x380] ;  /* 0x0000e000ff087b82 */ /* 0x000e300000000a00 */
[----:B------:R-:W1:Y:S08]  /*1ac0*/  LDC R12, c[0x0][0x384] ;  /* 0x0000e100ff0c7b82 */ /* 0x000e700000000800 */
[----:B------:R-:W2:Y:S01]  /*1ad0*/  LDC R13, c[0x0][0x380] ;  /* 0x0000e000ff0d7b82 */ /* 0x000ea20000000800 */
[----:B0-----:R-:W-:-:S02]  /*1ae0*/  SHF.R.U32.HI R11, RZ, 0x17, R8 ;  /* 0x00000017ff0b7819 */ /* 0x001fc40000011608 */
[----:B------:R-:W-:Y:S02]  /*1af0*/  SHF.R.U32.HI R7, RZ, 0x17, R9 ;  /* 0x00000017ff077819 */ /* 0x000fe40000011609 */
[----:B------:R-:W-:Y:S02]  /*1b00*/  LOP3.LUT R11, R11, 0xff, RZ, 0xc0, !PT ;  /* 0x000000ff0b0b7812 */ /* 0x000fe400078ec0ff */
[----:B------:R-:W-:-:S03]  /*1b10*/  LOP3.LUT R7, R7, 0xff, RZ, 0xc0, !PT ;  /* 0x000000ff07077812 */ /* 0x000fc600078ec0ff */
[----:B------:R-:W-:Y:S02]  /*1b20*/  VIADD R18, R11, 0xffffffff ;  /* 0xffffffff0b127836 */ /* 0x000fe40000000000 */
[----:B------:R-:W-:-:S03]  /*1b30*/  VIADD R17, R7, 0xffffffff ;  /* 0xffffffff07117836 */ /* 0x000fc60000000000 */
[----:B------:R-:W-:-:S04]  /*1b40*/  ISETP.GT.U32.AND P0, PT, R18, 0xfd, PT ;  /* 0x000000fd1200780c */ /* 0x000fc80003f04070 */
[----:B------:R-:W-:-:S13]  /*1b50*/  ISETP.GT.U32.OR P0, PT, R17, 0xfd, P0 ;  /* 0x000000fd1100780c */ /* 0x000fda0000704470 */
[----:B------:R-:W-:Y:S01]  /*1b60*/  @!P0 MOV R16, RZ ;  /* 0x000000ff00108202 */ /* 0x000fe20000000f00 */
[----:B-12---:R-:W-:Y:S06]  /*1b70*/  @!P0 BRA `(.L_x_22) ;  /* 0x00000000005c8947 */ /* 0x006fec0003800000 */
[----:B------:R-:W-:Y:S02]  /*1b80*/  FSETP.GTU.FTZ.AND P0, PT, |R9|, +INF , PT ;  /* 0x7f8000000900780b */ /* 0x000fe40003f1c200 */
[----:B------:R-:W-:-:S04]  /*1b90*/  FSETP.GTU.FTZ.AND P1, PT, |R8|, +INF , PT ;  /* 0x7f8000000800780b */ /* 0x000fc80003f3c200 */
[----:B------:R-:W-:-:S13]  /*1ba0*/  PLOP3.LUT P0, PT, P0, P1, PT, 0xf8, 0x8f ;  /* 0x00000000008f781c */ /* 0x000fda0000703f70 */
[----:B------:R-:W-:Y:S05]  /*1bb0*/  @P0 BRA `(.L_x_23) ;  /* 0x0000000400440947 */ /* 0x000fea0003800000 */
[----:B------:R-:W-:-:S13]  /*1bc0*/  LOP3.LUT P0, RZ, R13, 0x7fffffff, R12, 0xc8, !PT ;  /* 0x7fffffff0dff7812 */ /* 0x000fda000780c80c */
[----:B------:R-:W-:Y:S05]  /*1bd0*/  @!P0 BRA `(.L_x_24) ;  /* 0x0000000400348947 */ /* 0x000fea0003800000 */
[C---:B------:R-:W-:Y:S02]  /*1be0*/  FSETP.NEU.FTZ.AND P2, PT, |R9|.reuse, +INF , PT ;  /* 0x7f8000000900780b */ /* 0x040fe40003f5d200 */
[----:B------:R-:W-:Y:S02]  /*1bf0*/  FSETP.NEU.FTZ.AND P0, PT, |R8|, +INF , PT ;  /* 0x7f8000000800780b */ /* 0x000fe40003f1d200 */
[----:B------:R-:W-:-:S11]  /*1c00*/  FSETP.NEU.FTZ.AND P1, PT, |R9|, +INF , PT ;  /* 0x7f8000000900780b */ /* 0x000fd60003f3d200 */
[----:B------:R-:W-:Y:S05]  /*1c10*/  @!P0 BRA !P2, `(.L_x_24) ;  /* 0x0000000400248947 */ /* 0x000fea0005000000 */
[----:B------:R-:W-:-:S04]  /*1c20*/  LOP3.LUT P2, RZ, R12, 0x7fffffff, RZ, 0xc0, !PT ;  /* 0x7fffffff0cff7812 */ /* 0x000fc8000784c0ff */
[----:B------:R-:W-:-:S13]  /*1c30*/  PLOP3.LUT P0, PT, P0, P2, PT, 0x2f, 0xf2 ;  /* 0x0000000000f2781c */ /* 0x000fda0000704577 */
[----:B------:R-:W-:Y:S05]  /*1c40*/  @P0 BRA `(.L_x_25) ;  /* 0x0000000400100947 */ /* 0x000fea0003800000 */
[----:B------:R-:W-:-:S04]  /*1c50*/  LOP3.LUT P0, RZ, R13, 0x7fffffff, RZ, 0xc0, !PT ;  /* 0x7fffffff0dff7812 */ /* 0x000fc8000780c0ff */
[----:B------:R-:W-:-:S13]  /*1c60*/  PLOP3.LUT P0, PT, P1, P0, PT, 0x2f, 0xf2 ;  /* 0x0000000000f2781c */ /* 0x000fda0000f00577 */
[----:B------:R-:W-:Y:S05]  /*1c70*/  @P0 BRA `(.L_x_26) ;  /* 0x0000000000f80947 */ /* 0x000fea0003800000 */
[----:B------:R-:W-:Y:S02]  /*1c80*/  ISETP.GE.AND P0, PT, R17, RZ, PT ;  /* 0x000000ff1100720c */ /* 0x000fe40003f06270 */
[----:B------:R-:W-:-:S11]  /*1c90*/  ISETP.GE.AND P1, PT, R18, RZ, PT ;  /* 0x000000ff1200720c */ /* 0x000fd60003f26270 */
[----:B------:R-:W-:Y:S02]  /*1ca0*/  @P0 IMAD.MOV.U32 R16, RZ, RZ, RZ ;  /* 0x000000ffff100224 */ /* 0x000fe400078e00ff */
[----:B------:R-:W-:Y:S01]  /*1cb0*/  @!P0 FFMA R12, R9, 1.84467440737095516160e+19, RZ ;  /* 0x5f800000090c8823 */ /* 0x000fe200000000ff */
[----:B------:R-:W-:Y:S02]  /*1cc0*/  @!P0 IMAD.MOV.U32 R16, RZ, RZ, -0x40 ;  /* 0xffffffc0ff108424 */ /* 0x000fe400078e00ff */
[----:B------:R-:W-:Y:S02]  /*1cd0*/  @!P1 FFMA R13, R8, 1.84467440737095516160e+19, RZ ;  /* 0x5f800000080d9823 */ /* 0x000fe400000000ff */
[----:B------:R-:W-:-:S07]  /*1ce0*/  @!P1 VIADD R16, R16, 0x40 ;  /* 0x0000004010109836 */ /* 0x000fce0000000000 */
.L_x_22:
[----:B------:R-:W-:-:S05]  /*1cf0*/  LEA R8, R11, 0xc0800000, 0x17 ;  /* 0xc08000000b087811 */ /* 0x000fca00078eb8ff */
[----:B------:R-:W-:Y:S01]  /*1d00*/  IMAD.IADD R13, R13, 0x1, -R8 ;  /* 0x000000010d0d7824 */ /* 0x000fe200078e0a08 */
[----:B------:R-:W-:-:S03]  /*1d10*/  IADD3 R8, PT, PT, R7, -0x7f, RZ ;  /* 0xffffff8107087810 */ /* 0x000fc60007ffe0ff */
[----:B------:R-:W0:Y:S01]  /*1d20*/  MUFU.RCP R9, R13 ;  /* 0x0000000d00097308 */ /* 0x000e220000001000 */
[----:B------:R-:W-:Y:S01]  /*1d30*/  FADD.FTZ R18, -R13, -RZ ;  /* 0x800000ff0d127221 */ /* 0x000fe20000010100 */
[C---:B------:R-:W-:Y:S01]  /*1d40*/  IMAD R7, R8.reuse, -0x800000, R12 ;  /* 0xff80000008077824 */ /* 0x040fe200078e020c */
[----:B------:R-:W-:-:S05]  /*1d50*/  IADD3 R11, PT, PT, R8, 0x7f, -R11 ;  /* 0x0000007f080b7810 */ /* 0x000fca0007ffe80b */
[----:B------:R-:W-:Y:S02]  /*1d60*/  IMAD.IADD R16, R11, 0x1, R16 ;  /* 0x000000010b107824 */ /* 0x000fe400078e0210 */
[----:B0-----:R-:W-:-:S04]  /*1d70*/  FFMA R20, R9, R18, 1 ;  /* 0x3f80000009147423 */ /* 0x001fc80000000012 */
[----:B------:R-:W-:-:S04]  /*1d80*/  FFMA R20, R9, R20, R9 ;  /* 0x0000001409147223 */ /* 0x000fc80000000009 */
[----:B------:R-:W-:-:S04]  /*1d90*/  FFMA R9, R7, R20, RZ ;  /* 0x0000001407097223 */ /* 0x000fc800000000ff */
[----:B------:R-:W-:-:S04]  /*1da0*/  FFMA R12, R18, R9, R7 ;  /* 0x00000009120c7223 */ /* 0x000fc80000000007 */
[----:B------:R-:W-:-:S04]  /*1db0*/  FFMA R17, R20, R12, R9 ;  /* 0x0000000c14117223 */ /* 0x000fc80000000009 */
[----:B------:R-:W-:-:S04]  /*1dc0*/  FFMA R18, R18, R17, R7 ;  /* 0x0000001112127223 */ /* 0x000fc80000000007 */
[----:B------:R-:W-:-:S05]  /*1dd0*/  FFMA R9, R20, R18, R17 ;  /* 0x0000001214097223 */ /* 0x000fca0000000011 */
[----:B------:R-:W-:-:S04]  /*1de0*/  SHF.R.U32.HI R7, RZ, 0x17, R9 ;  /* 0x00000017ff077819 */ /* 0x000fc80000011609 */
[----:B------:R-:W-:-:S05]  /*1df0*/  LOP3.LUT R7, R7, 0xff, RZ, 0xc0, !PT ;  /* 0x000000ff07077812 */ /* 0x000fca00078ec0ff */
[----:B------:R-:W-:-:S04]  /*1e00*/  IMAD.IADD R13, R7, 0x1, R16 ;  /* 0x00000001070d7824 */ /* 0x000fc800078e0210 */
[----:B------:R-:W-:-:S05]  /*1e10*/  VIADD R7, R13, 0xffffffff ;  /* 0xffffffff0d077836 */ /* 0x000fca0000000000 */
[----:B------:R-:W-:-:S13]  /*1e20*/  ISETP.GE.U32.AND P0, PT, R7, 0xfe, PT ;  /* 0x000000fe0700780c */ /* 0x000fda0003f06070 */
[----:B------:R-:W-:Y:S05]  /*1e30*/  @!P0 BRA `(.L_x_27) ;  /* 0x0000000000808947 */ /* 0x000fea0003800000 */
[----:B------:R-:W-:-:S13]  /*1e40*/  ISETP.GT.AND P0, PT, R13, 0xfe, PT ;  /* 0x000000fe0d00780c */ /* 0x000fda0003f04270 */
[----:B------:R-:W-:Y:S05]  /*1e50*/  @P0 BRA `(.L_x_28) ;  /* 0x00000000006c0947 */ /* 0x000fea0003800000 */
[----:B------:R-:W-:-:S13]  /*1e60*/  ISETP.GE.AND P0, PT, R13, 0x1, PT ;  /* 0x000000010d00780c */ /* 0x000fda0003f06270 */
[----:B------:R-:W-:Y:S05]  /*1e70*/  @P0 BRA `(.L_x_29) ;  /* 0x0000000000980947 */ /* 0x000fea0003800000 */
[----:B------:R-:W-:Y:S02]  /*1e80*/  ISETP.GE.AND P0, PT, R13, -0x18, PT ;  /* 0xffffffe80d00780c */ /* 0x000fe40003f06270 */
[----:B------:R-:W-:-:S11]  /*1e90*/  LOP3.LUT R9, R9, 0x80000000, RZ, 0xc0, !PT ;  /* 0x8000000009097812 */ /* 0x000fd600078ec0ff */
[----:B------:R-:W-:Y:S05]  /*1ea0*/  @!P0 BRA `(.L_x_29) ;  /* 0x00000000008c8947 */ /* 0x000fea0003800000 */
[CCC-:B------:R-:W-:Y:S01]  /*1eb0*/  FFMA.RZ R7, R20.reuse, R18.reuse, R17.reuse ;  /* 0x0000001214077223 */ /* 0x1c0fe2000000c011 */
[C---:B------:R-:W-:Y:S02]  /*1ec0*/  VIADD R12, R13.reuse, 0x20 ;  /* 0x000000200d0c7836 */ /* 0x040fe40000000000 */
[CCC-:B------:R-:W-:Y:S01]  /*1ed0*/  FFMA.RM R8, R20.reuse, R18.reuse, R17.reuse ;  /* 0x0000001214087223 */ /* 0x1c0fe20000004011 */
[----:B------:R-:W-:Y:S02]  /*1ee0*/  ISETP.NE.AND P2, PT, R13, RZ, PT ;  /* 0x000000ff0d00720c */ /* 0x000fe40003f45270 */
[----:B------:R-:W-:Y:S01]  /*1ef0*/  LOP3.LUT R11, R7, 0x7fffff, RZ, 0xc0, !PT ;  /* 0x007fffff070b7812 */ /* 0x000fe200078ec0ff */
[----:B------:R-:W-:Y:S01]  /*1f00*/  FFMA.RP R7, R20, R18, R17 ;  /* 0x0000001214077223 */ /* 0x000fe20000008011 */
[----:B------:R-:W-:Y:S02]  /*1f10*/  ISETP.NE.AND P1, PT, R13, RZ, PT ;  /* 0x000000ff0d00720c */ /* 0x000fe40003f25270 */
[----:B------:R-:W-:-:S02]  /*1f20*/  LOP3.LUT R11, R11, 0x800000, RZ, 0xfc, !PT ;  /* 0x008000000b0b7812 */ /* 0x000fc400078efcff */
[----:B------:R-:W-:Y:S02]  /*1f30*/  IADD3 R13, PT, PT, -R13, RZ, RZ ;  /* 0x000000ff0d0d7210 */ /* 0x000fe40007ffe1ff */
[----:B------:R-:W-:Y:S02]  /*1f40*/  SHF.L.U32 R12, R11, R12, RZ ;  /* 0x0000000c0b0c7219 */ /* 0x000fe400000006ff */
[----:B------:R-:W-:Y:S02]  /*1f50*/  FSETP.NEU.FTZ.AND P0, PT, R7, R8, PT ;  /* 0x000000080700720b */ /* 0x000fe40003f1d000 */
[----:B------:R-:W-:Y:S02]  /*1f60*/  SEL R8, R13, RZ, P2 ;  /* 0x000000ff0d087207 */ /* 0x000fe40001000000 */
[----:B------:R-:W-:Y:S02]  /*1f70*/  ISETP.NE.AND P1, PT, R12, RZ, P1 ;  /* 0x000000ff0c00720c */ /* 0x000fe40000f25270 */
[----:B------:R-:W-:-:S02]  /*1f80*/  SHF.R.U32.HI R8, RZ, R8, R11 ;  /* 0x00000008ff087219 */ /* 0x000fc4000001160b */
[----:B------:R-:W-:Y:S02]  /*1f90*/  PLOP3.LUT P0, PT, P0, P1, PT, 0xf8, 0x8f ;  /* 0x00000000008f781c */ /* 0x000fe40000703f70 */
[----:B------:R-:W-:Y:S02]  /*1fa0*/  SHF.R.U32.HI R12, RZ, 0x1, R8 ;  /* 0x00000001ff0c7819 */ /* 0x000fe40000011608 */
[----:B------:R-:W-:-:S04]  /*1fb0*/  SEL R7, RZ, 0x1, !P0 ;  /* 0x00000001ff077807 */ /* 0x000fc80004000000 */
[----:B------:R-:W-:-:S04]  /*1fc0*/  LOP3.LUT R7, R7, 0x1, R12, 0xf8, !PT ;  /* 0x0000000107077812 */ /* 0x000fc800078ef80c */
[----:B------:R-:W-:-:S05]  /*1fd0*/  LOP3.LUT R7, R7, R8, RZ, 0xc0, !PT ;  /* 0x0000000807077212 */ /* 0x000fca00078ec0ff */
[----:B------:R-:W-:-:S05]  /*1fe0*/  IMAD.IADD R12, R12, 0x1, R7 ;  /* 0x000000010c0c7824 */ /* 0x000fca00078e0207 */
[----:B------:R-:W-:Y:S01]  /*1ff0*/  LOP3.LUT R9, R12, R9, RZ, 0xfc, !PT ;  /* 0x000000090c097212 */ /* 0x000fe200078efcff */
[----:B------:R-:W-:Y:S06]  /*2000*/  BRA `(.L_x_29) ;  /* 0x0000000000347947 */ /* 0x000fec0003800000 */
.L_x_28:
[----:B------:R-:W-:-:S04]  /*2010*/  LOP3.LUT R9, R9, 0x80000000, RZ, 0xc0, !PT ;  /* 0x8000000009097812 */ /* 0x000fc800078ec0ff */
[----:B------:R-:W-:Y:S01]  /*2020*/  LOP3.LUT R9, R9, 0x7f800000, RZ, 0xfc, !PT ;  /* 0x7f80000009097812 */ /* 0x000fe200078efcff */
[----:B------:R-:W-:Y:S06]  /*2030*/  BRA `(.L_x_29) ;  /* 0x0000000000287947 */ /* 0x000fec0003800000 */
.L_x_27:
[----:B------:R-:W-:Y:S01]  /*2040*/  IMAD R9, R16, 0x800000, R9 ;  /* 0x0080000010097824 */ /* 0x000fe200078e0209 */
[----:B------:R-:W-:Y:S06]  /*2050*/  BRA `(.L_x_29) ;  /* 0x0000000000207947 */ /* 0x000fec0003800000 */
.L_x_26:
[----:B------:R-:W-:-:S04]  /*2060*/  LOP3.LUT R9, R13, 0x80000000, R12, 0x48, !PT ;  /* 0x800000000d097812 */ /* 0x000fc800078e480c */
[----:B------:R-:W-:Y:S01]  /*2070*/  LOP3.LUT R9, R9, 0x7f800000, RZ, 0xfc, !PT ;  /* 0x7f80000009097812 */ /* 0x000fe200078efcff */
[----:B------:R-:W-:Y:S06]  /*2080*/  BRA `(.L_x_29) ;  /* 0x0000000000147947 */ /* 0x000fec0003800000 */
.L_x_25:
[----:B------:R-:W-:Y:S01]  /*2090*/  LOP3.LUT R9, R13, 0x80000000, R12, 0x48, !PT ;  /* 0x800000000d097812 */ /* 0x000fe200078e480c */
[----:B------:R-:W-:Y:S06]  /*20a0*/  BRA `(.L_x_29) ;  /* 0x00000000000c7947 */ /* 0x000fec0003800000 */
.L_x_24:
[----:B------:R-:W0:Y:S01]  /*20b0*/  MUFU.RSQ R9, -QNAN ;  /* 0xffc0000000097908 */ /* 0x000e220000001400 */
[----:B------:R-:W-:Y:S05]  /*20c0*/  BRA `(.L_x_29) ;  /* 0x0000000000047947 */ /* 0x000fea0003800000 */
.L_x_23:
[----:B------:R-:W-:-:S07]  /*20d0*/  FADD.FTZ R9, R9, R8 ;  /* 0x0000000809097221 */ /* 0x000fce0000010000 */
.L_x_29:
[----:B------:R-:W-:-:S04]  /*20e0*/  IMAD.MOV.U32 R11, RZ, RZ, 0x0 ;  /* 0x00000000ff0b7424 */ /* 0x000fc800078e00ff */
[----:B0-----:R-:W-:Y:S05]  /*20f0*/  RET.REL.NODEC R10 `(_Z17kernel_simulationffffiPiPfP17curandStateXORWOW) ;  /* 0xffffffdc0ac07950 */ /* 0x001fea0003c3ffff */
.L_x_30:
[----:B------:R-:W-:-:S00]  /*2100*/  BRA `(.L_x_30) ;  /* 0xfffffffc00fc7947 */ /* 0x000fc0000383ffff */
[----:B------:R-:W-:-:S00]  /*2110*/  NOP ;  /* 0x0000000000007918 */ /* 0x000fc00000000000 */
        /* <DEDUP_REMOVED lines=14> */
.L_x_41:


//--------------------- .text._Z18setup_kernel_seedsP17curandStateXORWOWm --------------------------
	.section	.text._Z18setup_kernel_seedsP17curandStateXORWOWm,"ax",@progbits
	.align	128
        .global         _Z18setup_kernel_seedsP17curandStateXORWOWm
        .type           _Z18setup_kernel_seedsP17curandStateXORWOWm,@function
        .size           _Z18setup_kernel_seedsP17curandStateXORWOWm,(.L_x_43 - _Z18setup_kernel_seedsP17curandStateXORWOWm)
        .other          _Z18setup_kernel_seedsP17curandStateXORWOWm,@"STO_CUDA_ENTRY STV_DEFAULT"
_Z18setup_kernel_seedsP17curandStateXORWOWm:
.text._Z18setup_kernel_seedsP17curandStateXORWOWm:
[----:B------:R-:W-:Y:S01]  /*0000*/  LDC R1, c[0x0][0x37c] ;  /* 0x0000df00ff017b82 */ /* 0x000fe20000000800 */
[----:B------:R-:W0:Y:S07]  /*0010*/  S2R R13, SR_CTAID.X ;  /* 0x00000000000d7919 */ /* 0x000e2e0000002500 */
[----:B------:R-:W1:Y:S01]  /*0020*/  LDC.64 R2, c[0x0][0x388] ;  /* 0x0000e200ff027b82 */ /* 0x000e620000000a00 */
[----:B------:R-:W0:Y:S01]  /*0030*/  LDCU UR6, c[0x0][0x360] ;  /* 0x00006c00ff0677ac */ /* 0x000e220008000800 */
[----:B------:R-:W-:Y:S01]  /*0040*/  BSSY.RECONVERGENT B0, `(.L_x_31) ;  /* 0x00000e5000007945 */ /* 0x000fe20003800200 */
[----:B------:R-:W0:Y:S01]  /*0050*/  S2R R4, SR_TID.X ;  /* 0x0000000000047919 */ /* 0x000e220000002100 */
[----:B------:R-:W2:Y:S04]  /*0060*/  LDCU.64 UR4, c[0x0][0x358] ;  /* 0x00006b00ff0477ac */ /* 0x000ea80008000a00 */
[----:B------:R-:W3:Y:S01]  /*0070*/  LDC.64 R6, c[0x0][0x380] ;  /* 0x0000e000ff067b82 */ /* 0x000ee20000000a00 */
[----:B-1----:R-:W-:-:S02]  /*0080*/  LOP3.LUT R0, R2, 0xaad26b49, RZ, 0x3c, !PT ;  /* 0xaad26b4902007812 */ /* 0x002fc400078e3cff */
[----:B------:R-:W-:-:S03]  /*0090*/  LOP3.LUT R2, R3, 0xf7dcefdd, RZ, 0x3c, !PT ;  /* 0xf7dcefdd03027812 */ /* 0x000fc600078e3cff */
[----:B------:R-:W-:Y:S02]  /*00a0*/  IMAD R0, R0, 0x4182bed5, RZ ;  /* 0x4182bed500007824 */ /* 0x000fe400078e02ff */
[----:B------:R-:W-:Y:S02]  /*00b0*/  IMAD R3, R2, -0x658354e5, RZ ;  /* 0x9a7cab1b02037824 */ /* 0x000fe400078e02ff */
[C---:B------:R-:W-:Y:S01]  /*00c0*/  VIADD R5, R0.reuse, 0x75bcd15 ;  /* 0x075bcd1500057836 */ /* 0x040fe20000000000 */
[C---:B------:R-:W-:Y:S01]  /*00d0*/  LOP3.LUT R8, R0.reuse, 0x159a55e5, RZ, 0x3c, !PT ;  /* 0x159a55e500087812 */ /* 0x040fe200078e3cff */
[----:B0-----:R-:W-:Y:S01]  /*00e0*/  IMAD R13, R13, UR6, R4 ;  /* 0x000000060d0d7c24 */ /* 0x001fe2000f8e0204 */
[C---:B------:R-:W-:Y:S01]  /*00f0*/  IADD3 R4, PT, PT, R0.reuse, 0x64f0c9, R3 ;  /* 0x0064f0c900047810 */ /* 0x040fe20007ffe003 */
[----:B------:R-:W-:Y:S01]  /*0100*/  VIADD R11, R0, 0x583f19 ;  /* 0x00583f19000b7836 */ /* 0x000fe20000000000 */
[----:B------:R-:W-:Y:S01]  /*0110*/  LOP3.LUT R10, R3, 0x5491333, RZ, 0x3c, !PT ;  /* 0x05491333030a7812 */ /* 0x000fe200078e3cff */
[C---:B---3--:R-:W-:Y:S01]  /*0120*/  IMAD.WIDE R6, R13.reuse, 0x30, R6 ;  /* 0x000000300d067825 */ /* 0x048fe200078e0206 */
[----:B------:R-:W-:-:S03]  /*0130*/  ISETP.NE.AND P0, PT, R13, RZ, PT ;  /* 0x000000ff0d00720c */ /* 0x000fc60003f05270 */
[----:B------:R-:W-:Y:S01]  /*0140*/  VIADD R9, R3, 0x1f123bb5 ;  /* 0x1f123bb503097836 */ /* 0x000fe20000000000 */
[----:B--2---:R0:W-:Y:S04]  /*0150*/  STG.E.64 desc[UR4][R6.64], R4 ;  /* 0x0000000406007986 */ /* 0x0041e8000c101b04 */
[----:B------:R0:W-:Y:S04]  /*0160*/  STG.E.64 desc[UR4][R6.64+0x8], R8 ;  /* 0x0000080806007986 */ /* 0x0001e8000c101b04 */
[----:B------:R0:W-:Y:S01]  /*0170*/  STG.E.64 desc[UR4][R6.64+0x10], R10 ;  /* 0x0000100a06007986 */ /* 0x0001e2000c101b04 */
[----:B------:R-:W-:Y:S05]  /*0180*/  @!P0 BRA `(.L_x_32) ;  /* 0x0000000c00408947 */ /* 0x000fea0003800000 */
[----:B------:R-:W-:Y:S01]  /*0190*/  SHF.R.S32.HI R0, RZ, 0x1f, R13 ;  /* 0x0000001fff007819 */ /* 0x000fe2000001140d */
[----:B------:R-:W-:-:S07]  /*01a0*/  IMAD.MOV.U32 R12, RZ, RZ, RZ ;  /* 0x000000ffff0c7224 */ /* 0x000fce00078e00ff */
.L_x_38:
[----:B-1----:R-:W-:Y:S01]  /*01b0*/  LOP3.LUT R2, R13, 0x3, RZ, 0xc0, !PT ;  /* 0x000000030d027812 */ /* 0x002fe200078ec0ff */
[----:B------:R-:W-:Y:S03]  /*01c0*/  BSSY.RECONVERGENT B1, `(.L_x_33) ;  /* 0x00000c6000017945 */ /* 0x000fe60003800200 */
[----:B------:R-:W-:-:S04]  /*01d0*/  ISETP.NE.U32.AND P0, PT, R2, RZ, PT ;  /* 0x000000ff0200720c */ /* 0x000fc80003f05070 */
[----:B------:R-:W-:-:S13]  /*01e0*/  ISETP.NE.AND.EX P0, PT, RZ, RZ, PT, P0 ;  /* 0x000000ffff00720c */ /* 0x000fda0003f05300 */
[----:B------:R-:W-:Y:S05]  /*01f0*/  @!P0 BRA `(.L_x_34) ;  /* 0x0000000c00088947 */ /* 0x000fea0003800000 */
[----:B0-----:R-:W0:Y:S01]  /*0200*/  LDC.64 R8, c[0x4][RZ] ;  /* 0x01000000ff087b82 */ /* 0x001e220000000a00 */
[----:B------:R-:W-:Y:S02]  /*0210*/  IMAD.MOV.U32 R14, RZ, RZ, RZ ;  /* 0x000000ffff0e7224 */ /* 0x000fe400078e00ff */
[----:B0-----:R-:W-:-:S07]  /*0220*/  IMAD.WIDE.U32 R8, R12, 0xc80, R8 ;  /* 0x00000c800c087825 */ /* 0x001fce00078e0008 */
.L_x_37:
[----:B-1----:R-:W-:Y:S01]  /*0230*/  IMAD.MOV.U32 R15, RZ, RZ, RZ ;  /* 0x000000ffff0f7224 */ /* 0x002fe200078e00ff */
[----:B------:R-:W-:Y:S01]  /*0240*/  CS2R R2, SRZ ;  /* 0x0000000000027805 */ /* 0x000fe2000001ff00 */
[----:B------:R-:W-:Y:S01]  /*0250*/  IMAD.MOV.U32 R17, RZ, RZ, RZ ;  /* 0x000000ffff117224 */ /* 0x000fe200078e00ff */
[----:B------:R-:W-:-:S07]  /*0260*/  CS2R R4, SRZ ;  /* 0x0000000000047805 */ /* 0x000fce000001ff00 */
.L_x_36:
[----:B------:R-:W-:-:S05]  /*0270*/  IMAD.WIDE.U32 R10, R17, 0x4, R6 ;  /* 0x00000004110a7825 */ /* 0x000fca00078e0006 */
[----:B------:R0:W5:Y:S01]  /*0280*/  LDG.E R16, desc[UR4][R10.64+0x4] ;  /* 0x000004040a107981 */ /* 0x000162000c1e1900 */
[----:B------:R-:W-:-:S07]  /*0290*/  IMAD.MOV.U32 R19, RZ, RZ, RZ ;  /* 0x000000ffff137224 */ /* 0x000fce00078e00ff */
.L_x_35:
[----:B-----5:R-:W-:Y:S01]  /*02a0*/  SHF.R.U32.HI R24, RZ, R19, R16 ;  /* 0x00000013ff187219 */ /* 0x020fe20000011610 */
[----:B0-----:R-:W-:-:S03]  /*02b0*/  IMAD.SHL.U32 R10, R17, 0x20, RZ ;  /* 0x00000020110a7824 */ /* 0x001fc600078e00ff */
[----:B------:R-:W-:Y:S01]  /*02c0*/  LOP3.LUT R11, R24, 0x1, RZ, 0xc0, !PT ;  /* 0x00000001180b7812 */ /* 0x000fe200078ec0ff */
[----:B------:R-:W-:-:S03]  /*02d0*/  IMAD.IADD R10, R10, 0x1, R19 ;  /* 0x000000010a0a7824 */ /* 0x000fc600078e0213 */
[----:B------:R-:W-:Y:S01]  /*02e0*/  ISETP.NE.U32.AND P0, PT, R11, 0x1, PT ;  /* 0x000000010b00780c */ /* 0x000fe20003f05070 */
[----:B------:R-:W-:-:S03]  /*02f0*/  IMAD R11, R10, 0x5, RZ ;  /* 0x000000050a0b7824 */ /* 0x000fc600078e02ff */
[----:B------:R-:W-:Y:S01]  /*0300*/  R2P PR, R24, 0x7e ;  /* 0x0000007e18007804 */ /* 0x000fe20000000000 */
[----:B------:R-:W-:-:S08]  /*0310*/  IMAD.WIDE.U32 R10, R11, 0x4, R8 ;  /* 0x000000040b0a7825 */ /* 0x000fd000078e0008 */
[----:B------:R-:W2:Y:S04]  /*0320*/  @!P0 LDG.E R18, desc[UR4][R10.64] ;  /* 0x000000040a128981 */ /* 0x000ea8000c1e1900 */
[----:B------:R-:W3:Y:S04]  /*0330*/  @!P0 LDG.E R20, desc[UR4][R10.64+0x10] ;  /* 0x000010040a148981 */ /* 0x000ee8000c1e1900 */
[----:B------:R-:W4:Y:S04]  /*0340*/  @P1 LDG.E R22, desc[UR4][R10.64+0x14] ;  /* 0x000014040a161981 */ /* 0x000f28000c1e1900 */
[----:B------:R-:W4:Y:S04]  /*0350*/  @P2 LDG.E R26, desc[UR4][R10.64+0x28] ;  /* 0x000028040a1a2981 */ /* 0x000f28000c1e1900 */
[----:B------:R-:W4:Y:S04]  /*0360*/  @!P0 LDG.E R21, desc[UR4][R10.64+0x4] ;  /* 0x000004040a158981 */ /* 0x000f28000c1e1900 */
[----:B------:R-:W4:Y:S04]  /*0370*/  @!P0 LDG.E R23, desc[UR4][R10.64+0xc] ;  /* 0x00000c040a178981 */ /* 0x000f28000c1e1900 */
[----:B------:R-:W4:Y:S04]  /*0380*/  @P1 LDG.E R25, desc[UR4][R10.64+0x18] ;  /* 0x000018040a191981 */ /* 0x000f28000c1e1900 */
[----:B------:R-:W4:Y:S04]  /*0390*/  @P3 LDG.E R28, desc[UR4][R10.64+0x3c] ;  /* 0x00003c040a1c3981 */ /* 0x000f28000c1e1900 */
[----:B------:R-:W4:Y:S01]  /*03a0*/  @P6 LDG.E R27, desc[UR4][R10.64+0x7c] ;  /* 0x00007c040a1b6981 */ /* 0x000f22000c1e1900 */
[----:B--2---:R-:W-:-:S03]  /*03b0*/  @!P0 LOP3.LUT R15, R15, R18, RZ, 0x3c, !PT ;  /* 0x000000120f0f8212 */ /* 0x004fc600078e3cff */
[----:B------:R-:W2:Y:S01]  /*03c0*/  @!P0 LDG.E R18, desc[UR4][R10.64+0x8] ;  /* 0x000008040a128981 */ /* 0x000ea2000c1e1900 */
[----:B---3--:R-:W-:-:S03]  /*03d0*/  @!P0 LOP3.LUT R3, R3, R20, RZ, 0x3c, !PT ;  /* 0x0000001403038212 */ /* 0x008fc600078e3cff */
[----:B------:R-:W3:Y:S01]  /*03e0*/  @P1 LDG.E R20, desc[UR4][R10.64+0x24] ;  /* 0x000024040a141981 */ /* 0x000ee2000c1e1900 */
[----:B----4-:R-:W-:-:S03]  /*03f0*/  @P1 LOP3.LUT R15, R15, R22, RZ, 0x3c, !PT ;  /* 0x000000160f0f1212 */ /* 0x010fc600078e3cff */
[----:B------:R-:W4:Y:S01]  /*0400*/  @P2 LDG.E R22, desc[UR4][R10.64+0x38] ;  /* 0x000038040a162981 */ /* 0x000f22000c1e1900 */
[----:B------:R-:W-:-:S03]  /*0410*/  @P2 LOP3.LUT R15, R15, R26, RZ, 0x3c, !PT ;  /* 0x0000001a0f0f2212 */ /* 0x000fc600078e3cff */
[----:B------:R-:W4:Y:S01]  /*0420*/  @P4 LDG.E R26, desc[UR4][R10.64+0x50] ;  /* 0x000050040a1a4981 */ /* 0x000f22000c1e1900 */
[----:B------:R-:W-:-:S03]  /*0430*/  @!P0 LOP3.LUT R4, R4, R21, RZ, 0x3c, !PT ;  /* 0x0000001504048212 */ /* 0x000fc600078e3cff */
[----:B------:R-:W4:Y:S01]  /*0440*/  @P1 LDG.E R21, desc[UR4][R10.64+0x20] ;  /* 0x000020040a151981 */ /* 0x000f22000c1e1900 */
[----:B------:R-:W-:-:S03]  /*0450*/  @!P0 LOP3.LUT R2, R2, R23, RZ, 0x3c, !PT ;  /* 0x0000001702028212 */ /* 0x000fc600078e3cff */
[----:B------:R-:W4:Y:S01]  /*0460*/  @P2 LDG.E R23, desc[UR4][R10.64+0x2c] ;  /* 0x00002c040a172981 */ /* 0x000f22000c1e1900 */
[----:B------:R-:W-:-:S03]  /*0470*/  @P1 LOP3.LUT R4, R4, R25, RZ, 0x3c, !PT ;  /* 0x0000001904041212 */ /* 0x000fc600078e3cff */
[----:B------:R-:W4:Y:S01]  /*0480*/  @P2 LDG.E R25, desc[UR4][R10.64+0x34] ;  /* 0x000034040a192981 */ /* 0x000f22000c1e1900 */
[----:B--2---:R-:W-:-:S03]  /*0490*/  @!P0 LOP3.LUT R5, R5, R18, RZ, 0x3c, !PT ;  /* 0x0000001205058212 */ /* 0x004fc600078e3cff */
[----:B------:R-:W2:Y:S01]  /*04a0*/  @P1 LDG.E R18, desc[UR4][R10.64+0x1c] ;  /* 0x00001c040a121981 */ /* 0x000ea2000c1e1900 */
[----:B---3--:R-:W-:-:S03]  /*04b0*/  @P1 LOP3.LUT R3, R3, R20, RZ, 0x3c, !PT ;  /* 0x0000001403031212 */ /* 0x008fc600078e3cff */
[----:B------:R-:W3:Y:S01]  /*04c0*/  @P2 LDG.E R20, desc[UR4][R10.64+0x30] ;  /* 0x000030040a142981 */ /* 0x000ee2000c1e1900 */
[----:B----4-:R-:W-:-:S03]  /*04d0*/  @P2 LOP3.LUT R3, R3, R22, RZ, 0x3c, !PT ;  /* 0x0000001603032212 */ /* 0x010fc600078e3cff */
[----:B------:R-:W4:Y:S01]  /*04e0*/  @P3 LDG.E R22, desc[UR4][R10.64+0x4c] ;  /* 0x00004c040a163981 */ /* 0x000f22000c1e1900 */
[----:B------:R-:W-:-:S04]  /*04f0*/  @P3 LOP3.LUT R15, R15, R28, RZ, 0x3c, !PT ;  /* 0x0000001c0f0f3212 */ /* 0x000fc800078e3cff */
[----:B------:R-:W-:Y:S02]  /*0500*/  @P4 LOP3.LUT R15, R15, R26, RZ, 0x3c, !PT ;  /* 0x0000001a0f0f4212 */ /* 0x000fe400078e3cff */
[----:B------:R-:W-:Y:S01]  /*0510*/  @P1 LOP3.LUT R2, R2, R21, RZ, 0x3c, !PT ;  /* 0x0000001502021212 */ /* 0x000fe200078e3cff */
[----:B------:R-:W4:Y:S04]  /*0520*/  @P5 LDG.E R26, desc[UR4][R10.64+0x64] ;  /* 0x000064040a1a5981 */ /* 0x000f28000c1e1900 */
[----:B------:R-:W4:Y:S01]  /*0530*/  @P3 LDG.E R21, desc[UR4][R10.64+0x40] ;  /* 0x000040040a153981 */ /* 0x000f22000c1e1900 */
[----:B------:R-:W-:Y:S02]  /*0540*/  @P2 LOP3.LUT R4, R4, R23, RZ, 0x3c, !PT ;  /* 0x0000001704042212 */ /* 0x000fe400078e3cff */
[----:B------:R-:W-:Y:S01]  /*0550*/  @P2 LOP3.LUT R2, R2, R25, RZ, 0x3c, !PT ;  /* 0x0000001902022212 */ /* 0x000fe200078e3cff */
[----:B------:R-:W4:Y:S04]  /*0560*/  @P3 LDG.E R23, desc[UR4][R10.64+0x48] ;  /* 0x000048040a173981 */ /* 0x000f28000c1e1900 */
[----:B------:R-:W4:Y:S01]  /*0570*/  @P4 LDG.E R25, desc[UR4][R10.64+0x54] ;  /* 0x000054040a194981 */ /* 0x000f22000c1e1900 */
[----:B--2---:R-:W-:-:S03]  /*0580*/  @P1 LOP3.LUT R5, R5, R18, RZ, 0x3c, !PT ;  /* 0x0000001205051212 */ /* 0x004fc600078e3cff */
[----:B------:R-:W2:Y:S01]  /*0590*/  @P3 LDG.E R18, desc[UR4][R10.64+0x44] ;  /* 0x000044040a123981 */ /* 0x000ea2000c1e1900 */
[----:B---3--:R-:W-:-:S03]  /*05a0*/  @P2 LOP3.LUT R5, R5, R20, RZ, 0x3c, !PT ;  /* 0x0000001405052212 */ /* 0x008fc600078e3cff */
[----:B------:R-:W3:Y:S01]  /*05b0*/  @P4 LDG.E R20, desc[UR4][R10.64+0x58] ;  /* 0x000058040a144981 */ /* 0x000ee2000c1e1900 */
[----:B----4-:R-:W-:-:S03]  /*05c0*/  @P3 LOP3.LUT R3, R3, R22, RZ, 0x3c, !PT ;  /* 0x0000001603033212 */ /* 0x010fc600078e3cff */
[----:B------:R-:W4:Y:S01]  /*05d0*/  @P4 LDG.E R22, desc[UR4][R10.64+0x60] ;  /* 0x000060040a164981 */ /* 0x000f22000c1e1900 */
[----:B------:R-:W-:Y:S02]  /*05e0*/  LOP3.LUT P0, RZ, R24, 0x80, RZ, 0xc0, !PT ;  /* 0x0000008018ff7812 */ /* 0x000fe4000780c0ff */
[----:B------:R-:W-:Y:S02]  /*05f0*/  @P5 LOP3.LUT R15, R15, R26, RZ, 0x3c, !PT ;  /* 0x0000001a0f0f5212 */ /* 0x000fe400078e3cff */
[----:B------:R-:W4:Y:S01]  /*0600*/  @P6 LDG.E R26, desc[UR4][R10.64+0x78] ;  /* 0x000078040a1a6981 */ /* 0x000f22000c1e1900 */
[----:B------:R-:W-:-:S03]  /*0610*/  @P3 LOP3.LUT R4, R4, R21, RZ, 0x3c, !PT ;  /* 0x0000001504043212 */ /* 0x000fc600078e3cff */
[----:B------:R-:W4:Y:S01]  /*0620*/  @P4 LDG.E R21, desc[UR4][R10.64+0x5c] ;  /* 0x00005c040a154981 */ /* 0x000f22000c1e1900 */
[----:B------:R-:W-:-:S03]  /*0630*/  @P3 LOP3.LUT R2, R2, R23, RZ, 0x3c, !PT ;  /* 0x0000001702023212 */ /* 0x000fc600078e3cff */
[----:B------:R-:W4:Y:S01]  /*0640*/  @P5 LDG.E R23, desc[UR4][R10.64+0x68] ;  /* 0x000068040a175981 */ /* 0x000f22000c1e1900 */
[----:B------:R-:W-:-:S03]  /*0650*/  @P4 LOP3.LUT R4, R4, R25, RZ, 0x3c, !PT ;  /* 0x0000001904044212 */ /* 0x000fc600078e3cff */
[----:B------:R-:W4:Y:S01]  /*0660*/  @P5 LDG.E R25, desc[UR4][R10.64+0x70] ;  /* 0x000070040a195981 */ /* 0x000f22000c1e1900 */
[----:B--2---:R-:W-:-:S03]  /*0670*/  @P3 LOP3.LUT R5, R5, R18, RZ, 0x3c, !PT ;  /* 0x0000001205053212 */ /* 0x004fc600078e3cff */
[----:B------:R-:W2:Y:S01]  /*0680*/  @P5 LDG.E R18, desc[UR4][R10.64+0x6c] ;  /* 0x00006c040a125981 */ /* 0x000ea2000c1e1900 */
[----:B---3--:R-:W-:-:S03]  /*0690*/  @P4 LOP3.LUT R5, R5, R20, RZ, 0x3c, !PT ;  /* 0x0000001405054212 */ /* 0x008fc600078e3cff */
[----:B------:R-:W3:Y:S01]  /*06a0*/  @P5 LDG.E R20, desc[UR4][R10.64+0x74] ;  /* 0x000074040a145981 */ /* 0x000ee2000c1e1900 */
[----:B----4-:R-:W-:-:S03]  /*06b0*/  @P4 LOP3.LUT R3, R3, R22, RZ, 0x3c, !PT ;  /* 0x0000001603034212 */ /* 0x010fc600078e3cff */
[----:B------:R-:W4:Y:S01]  /*06c0*/  @P0 LDG.E R22, desc[UR4][R10.64+0x8c] ;  /* 0x00008c040a160981 */ /* 0x000f22000c1e1900 */
[----:B------:R-:W-:-:S03]  /*06d0*/  @P6 LOP3.LUT R15, R15, R26, RZ, 0x3c, !PT ;  /* 0x0000001a0f0f6212 */ /* 0x000fc600078e3cff */
        /* <DEDUP_REMOVED lines=13> */
[----:B------:R-:W-:Y:S02]  /*07b0*/  @P6 LOP3.LUT R4, R4, R27, RZ, 0x3c, !PT ;  /* 0x0000001b04046212 */ /* 0x000fe400078e3cff */
[----:B------:R-:W-:Y:S02]  /*07c0*/  @P6 LOP3.LUT R2, R2, R21, RZ, 0x3c, !PT ;  /* 0x0000001502026212 */ /* 0x000fe400078e3cff */
[----:B------:R-:W-:Y:S02]  /*07d0*/  @P0 LOP3.LUT R4, R4, R23, RZ, 0x3c, !PT ;  /* 0x0000001704040212 */ /* 0x000fe400078e3cff */
[----:B------:R-:W-:Y:S02]  /*07e0*/  @P0 LOP3.LUT R2, R2, R25, RZ, 0x3c, !PT ;  /* 0x0000001902020212 */ /* 0x000fe400078e3cff */
[----:B--2---:R-:W-:Y:S02]  /*07f0*/  @P6 LOP3.LUT R5, R5, R18, RZ, 0x3c, !PT ;  /* 0x0000001205056212 */ /* 0x004fe400078e3cff */
[----:B---3--:R-:W-:-:S02]  /*0800*/  @P6 LOP3.LUT R3, R3, R20, RZ, 0x3c, !PT ;  /* 0x0000001403036212 */ /* 0x008fc400078e3cff */
[----:B----4-:R-:W-:Y:S02]  /*0810*/  @P0 LOP3.LUT R5, R5, R22, RZ, 0x3c, !PT ;  /* 0x0000001605050212 */ /* 0x010fe400078e3cff */
[----:B------:R-:W-:Y:S02]  /*0820*/  @P0 LOP3.LUT R3, R3, R26, RZ, 0x3c, !PT ;  /* 0x0000001a03030212 */ /* 0x000fe400078e3cff */
[----:B------:R-:W-:-:S13]  /*0830*/  R2P PR, R24.B1, 0x7f ;  /* 0x0000007f18007804 */ /* 0x000fda0000001000 */
[----:B------:R-:W2:Y:S04]  /*0840*/  @P0 LDG.E R18, desc[UR4][R10.64+0xa0] ;  /* 0x0000a0040a120981 */ /* 0x000ea8000c1e1900 */
[----:B------:R-:W3:Y:S04]  /*0850*/  @P1 LDG.E R22, desc[UR4][R10.64+0xb4] ;  /* 0x0000b4040a161981 */ /* 0x000ee8000c1e1900 */
[----:B------:R-:W4:Y:S04]  /*0860*/  @P2 LDG.E R26, desc[UR4][R10.64+0xc8] ;  /* 0x0000c8040a1a2981 */ /* 0x000f28000c1e1900 */
[----:B------:R-:W4:Y:S04]  /*0870*/  @P3 LDG.E R28, desc[UR4][R10.64+0xdc] ;  /* 0x0000dc040a1c3981 */ /* 0x000f28000c1e1900 */
[----:B------:R-:W4:Y:S04]  /*0880*/  @P0 LDG.E R23, desc[UR4][R10.64+0xa4] ;  /* 0x0000a4040a170981 */ /* 0x000f28000c1e1900 */
[----:B------:R-:W4:Y:S04]  /*0890*/  @P0 LDG.E R20, desc[UR4][R10.64+0xa8] ;  /* 0x0000a8040a140981 */ /* 0x000f28000c1e1900 */
[----:B------:R-:W4:Y:S04]  /*08a0*/  @P4 LDG.E R25, desc[UR4][R10.64+0xf0] ;  /* 0x0000f0040a194981 */ /* 0x000f28000c1e1900 */
        /* <DEDUP_REMOVED lines=21> */
[----:B------:R-:W-:Y:S02]  /*0a00*/  LOP3.LUT P0, RZ, R24, 0x8000, RZ, 0xc0, !PT ;  /* 0x0000800018ff7812 */ /* 0x000fe4000780c0ff */
[----:B----4-:R-:W-:Y:S01]  /*0a10*/  @P5 LOP3.LUT R15, R15, R26, RZ, 0x3c, !PT ;  /* 0x0000001a0f0f5212 */ /* 0x010fe200078e3cff */
[----:B------:R-:W4:Y:S04]  /*0a20*/  @P3 LDG.E R24, desc[UR4][R10.64+0xe4] ;  /* 0x0000e4040a183981 */ /* 0x000f28000c1e1900 */
[----:B------:R-:W2:Y:S01]  /*0a30*/  @P6 LDG.E R26, desc[UR4][R10.64+0x118] ;  /* 0x000118040a1a6981 */ /* 0x000ea2000c1e1900 */
        /* <DEDUP_REMOVED lines=8> */
[----:B---3--:R-:W-:-:S03]  /*0ac0*/  @P2 LOP3.LUT R3, R3, R22, RZ, 0x3c, !PT ;  /* 0x0000001603032212 */ /* 0x008fc600078e3cff */
[----:B------:R-:W3:Y:S01]  /*0ad0*/  @P4 LDG.E R22, desc[UR4][R10.64+0x100] ;  /* 0x000100040a164981 */ /* 0x000ee2000c1e1900 */
[----:B--2---:R-:W-:-:S03]  /*0ae0*/  @P6 LOP3.LUT R15, R15, R26, RZ, 0x3c, !PT ;  /* 0x0000001a0f0f6212 */ /* 0x004fc600078e3cff */
[----:B------:R-:W2:Y:S01]  /*0af0*/  @P0 LDG.E R26, desc[UR4][R10.64+0x12c] ;  /* 0x00012c040a1a0981 */ /* 0x000ea2000c1e1900 */
[----:B----4-:R-:W-:-:S03]  /*0b00*/  @P2 LOP3.LUT R2, R2, R23, RZ, 0x3c, !PT ;  /* 0x0000001702022212 */ /* 0x010fc600078e3cff */
[----:B------:R-:W4:Y:S01]  /*0b10*/  @P4 LDG.E R23, desc[UR4][R10.64+0xfc] ;  /* 0x0000fc040a174981 */ /* 0x000f22000c1e1900 */
[----:B------:R-:W-:-:S03]  /*0b20*/  @P2 LOP3.LUT R5, R5, R20, RZ, 0x3c, !PT ;  /* 0x0000001405052212 */ /* 0x000fc600078e3cff */
[----:B------:R-:W4:Y:S01]  /*0b30*/  @P4 LDG.E R20, desc[UR4][R10.64+0xf8] ;  /* 0x0000f8040a144981 */ /* 0x000f22000c1e1900 */
[----:B------:R-:W-:Y:S02]  /*0b40*/  @P3 LOP3.LUT R2, R2, R27, RZ, 0x3c, !PT ;  /* 0x0000001b02023212 */ /* 0x000fe400078e3cff */
[----:B------:R-:W-:Y:S01]  /*0b50*/  @P3 LOP3.LUT R4, R4, R25, RZ, 0x3c, !PT ;  /* 0x0000001904043212 */ /* 0x000fe200078e3cff */
[----:B------:R-:W4:Y:S01]  /*0b60*/  @P5 LDG.E R27, desc[UR4][R10.64+0x110] ;  /* 0x000110040a1b5981 */ /* 0x000f22000c1e1900 */
[----:B------:R-:W-:-:S03]  /*0b70*/  @P3 LOP3.LUT R5, R5, R24, RZ, 0x3c, !PT ;  /* 0x0000001805053212 */ /* 0x000fc600078e3cff */
[----:B------:R-:W4:Y:S04]  /*0b80*/  @P5 LDG.E R25, desc[UR4][R10.64+0x108] ;  /* 0x000108040a195981 */ /* 0x000f28000c1e1900 */
        /* <DEDUP_REMOVED lines=19> */
[----:B------:R-:W-:-:S05]  /*0cc0*/  VIADD R19, R19, 0x10 ;  /* 0x0000001013137836 */ /* 0x000fca0000000000 */
[----:B------:R-:W-:Y:S02]  /*0cd0*/  ISETP.NE.AND P1, PT, R19, 0x20, PT ;  /* 0x000000201300780c */ /* 0x000fe40003f25270 */
[----:B------:R-:W-:Y:S02]  /*0ce0*/  @P5 LOP3.LUT R3, R3, R18, RZ, 0x3c, !PT ;  /* 0x0000001203035212 */ /* 0x000fe400078e3cff */
[----:B------:R-:W-:Y:S02]  /*0cf0*/  @P6 LOP3.LUT R4, R4, R21, RZ, 0x3c, !PT ;  /* 0x0000001504046212 */ /* 0x000fe400078e3cff */
[----:B---3--:R-:W-:-:S04]  /*0d00*/  @P6 LOP3.LUT R3, R3, R22, RZ, 0x3c, !PT ;  /* 0x0000001603036212 */ /* 0x008fc800078e3cff */
[----:B--2---:R-:W-:Y:S02]  /*0d10*/  @P0 LOP3.LUT R3, R3, R26, RZ, 0x3c, !PT ;  /* 0x0000001a03030212 */ /* 0x004fe400078e3cff */
[----:B----4-:R-:W-:Y:S02]  /*0d20*/  @P6 LOP3.LUT R2, R2, R23, RZ, 0x3c, !PT ;  /* 0x0000001702026212 */ /* 0x010fe400078e3cff */
[----:B------:R-:W-:Y:S02]  /*0d30*/  @P6 LOP3.LUT R5, R5, R20, RZ, 0x3c, !PT ;  /* 0x0000001405056212 */ /* 0x000fe400078e3cff */
[----:B------:R-:W-:Y:S02]  /*0d40*/  @P0 LOP3.LUT R2, R2, R27, RZ, 0x3c, !PT ;  /* 0x0000001b02020212 */ /* 0x000fe400078e3cff */
[----:B------:R-:W-:Y:S02]  /*0d50*/  @P0 LOP3.LUT R4, R4, R25, RZ, 0x3c, !PT ;  /* 0x0000001904040212 */ /* 0x000fe400078e3cff */
[----:B------:R-:W-:Y:S01]  /*0d60*/  @P0 LOP3.LUT R5, R5, R24, RZ, 0x3c, !PT ;  /* 0x0000001805050212 */ /* 0x000fe200078e3cff */
[----:B------:R-:W-:Y:S06]  /*0d70*/  @P1 BRA `(.L_x_35) ;  /* 0xfffffff400481947 */ /* 0x000fec000383ffff */
[----:B------:R-:W-:-:S05]  /*0d80*/  VIADD R17, R17, 0x1 ;  /* 0x0000000111117836 */ /* 0x000fca0000000000 */
[----:B------:R-:W-:-:S13]  /*0d90*/  ISETP.NE.AND P0, PT, R17, 0x5, PT ;  /* 0x000000051100780c */ /* 0x000fda0003f05270 */
[----:B------:R-:W-:Y:S05]  /*0da0*/  @P0 BRA `(.L_x_36) ;  /* 0xfffffff400300947 */ /* 0x000fea000383ffff */
[----:B------:R1:W-:Y:S01]  /*0db0*/  STG.E.64 desc[UR4][R6.64+0x8], R4 ;  /* 0x0000080406007986 */ /* 0x0003e2000c101b04 */
[----:B------:R-:W-:Y:S01]  /*0dc0*/  VIADD R14, R14, 0x1 ;  /* 0x000000010e0e7836 */ /* 0x000fe20000000000 */
[----:B------:R-:W-:Y:S02]  /*0dd0*/  LOP3.LUT R11, R13, 0x3, RZ, 0xc0, !PT ;  /* 0x000000030d0b7812 */ /* 0x000fe400078ec0ff */
[----:B------:R1:W-:Y:S02]  /*0de0*/  STG.E.64 desc[UR4][R6.64+0x10], R2 ;  /* 0x0000100206007986 */ /* 0x0003e4000c101b04 */
[----:B------:R-:W-:Y:S02]  /*0df0*/  ISETP.GE.U32.AND P0, PT, R14, R11, PT ;  /* 0x0000000b0e00720c */ /* 0x000fe40003f06070 */
[----:B------:R1:W-:Y:S11]  /*0e00*/  STG.E desc[UR4][R6.64+0x4], R15 ;  /* 0x0000040f06007986 */ /* 0x0003f6000c101904 */
[----:B------:R-:W-:Y:S05]  /*0e10*/  @!P0 BRA `(.L_x_37) ;  /* 0xfffffff400048947 */ /* 0x000fea000383ffff */
.L_x_34:
[----:B------:R-:W-:Y:S05]  /*0e20*/  BSYNC.RECONVERGENT B1 ;  /* 0x0000000000017941 */ /* 0x000fea0003800200 */
.L_x_33:
[C---:B------:R-:W-:Y:S01]  /*0e30*/  ISETP.GT.U32.AND P0, PT, R13.reuse, 0x3, PT ;  /* 0x000000030d00780c */ /* 0x040fe20003f04070 */
[----:B------:R-:W-:Y:S01]  /*0e40*/  VIADD R12, R12, 0x1 ;  /* 0x000000010c0c7836 */ /* 0x000fe20000000000 */
[--C-:B------:R-:W-:Y:S02]  /*0e50*/  SHF.R.U64 R13, R13, 0x2, R0.reuse ;  /* 0x000000020d0d7819 */ /* 0x100fe40000001200 */
[----:B------:R-:W-:Y:S02]  /*0e60*/  ISETP.GT.U32.AND.EX P0, PT, R0, RZ, PT, P0 ;  /* 0x000000ff0000720c */ /* 0x000fe40003f04100 */
[----:B------:R-:W-:-:S11]  /*0e70*/  SHF.R.U32.HI R0, RZ, 0x2, R0 ;  /* 0x00000002ff007819 */ /* 0x000fd60000011600 */
[----:B------:R-:W-:Y:S05]  /*0e80*/  @P0 BRA `(.L_x_38) ;  /* 0xfffffff000c80947 */ /* 0x000fea000383ffff */
.L_x_32:
[----:B------:R-:W-:Y:S05]  /*0e90*/  BSYNC.RECONVERGENT B0 ;  /* 0x0000000000007941 */ /* 0x000fea0003800200 */
.L_x_31:
[----:B------:R-:W-:Y:S04]  /*0ea0*/  STG.E.64 desc[UR4][R6.64+0x18], RZ ;  /* 0x000018ff06007986 */ /* 0x000fe8000c101b04 */
[----:B------:R-:W-:Y:S04]  /*0eb0*/  STG.E desc[UR4][R6.64+0x20], RZ ;  /* 0x000020ff06007986 */ /* 0x000fe8000c101904 */
[----:B------:R-:W-:Y:S01]  /*0ec0*/  STG.E.64 desc[UR4][R6.64+0x28], RZ ;  /* 0x000028ff06007986 */ /* 0x000fe2000c101b04 */
[----:B------:R-:W-:Y:S05]  /*0ed0*/  EXIT ;  /* 0x000000000000794d */ /* 0x000fea0003800000 */
.L_x_39:
        /* <DEDUP_REMOVED lines=10> */
.L_x_43:


//--------------------- .nv.global.init           --------------------------
	.section	.nv.global.init,"aw",@progbits
	.align	4
.nv.global.init:
	.type		__cudart_i2opi_f,@object
	.size		__cudart_i2opi_f,(mrg32k3aM1SubSeq - __cudart_i2opi_f)
__cudart_i2opi_f:
        /*0000*/ 	.byte	0x41, 0x90, 0x43, 0x3c, 0x99, 0x95, 0x62, 0xdb, 0xc0, 0xdd, 0x34, 0xf5, 0xd1, 0x57, 0x27, 0xfc
        /*0010*/ 	.byte	0x29, 0x15, 0x44, 0x4e, 0x6e, 0x83, 0xf9, 0xa2
	.type		mrg32k3aM1SubSeq,@object
	.size		mrg32k3aM1SubSeq,(mrg32k3aM2SubSeq - mrg32k3aM1SubSeq)
mrg32k3aM1SubSeq:
        /*0018*/ 	.byte	0x0b, 0xcc, 0xee, 0x04, 0x73, 0x29, 0x8b, 0x6f, 0xf6, 0x53, 0x03, 0xf6, 0x23, 0xf6, 0xea, 0xda
        /* <DEDUP_REMOVED lines=125> */
	.type		mrg32k3aM2SubSeq,@object
	.size		mrg32k3aM2SubSeq,(mrg32k3aM1 - mrg32k3aM2SubSeq)
mrg32k3aM2SubSeq:
        /* <DEDUP_REMOVED lines=126> */
	.type		mrg32k3aM1,@object
	.size		mrg32k3aM1,(mrg32k3aM1Seq - mrg32k3aM1)
mrg32k3aM1:
        /* <DEDUP_REMOVED lines=144> */
	.type		mrg32k3aM1Seq,@object
	.size		mrg32k3aM1Seq,(mrg32k3aM2 - mrg32k3aM1Seq)
mrg32k3aM1Seq:
        /* <DEDUP_REMOVED lines=144> */
	.type		mrg32k3aM2,@object
	.size		mrg32k3aM2,(mrg32k3aM2Seq - mrg32k3aM2)
mrg32k3aM2:
        /* <DEDUP_REMOVED lines=144> */
	.type		mrg32k3aM2Seq,@object
	.size		mrg32k3aM2Seq,(precalc_xorwow_matrix - mrg32k3aM2Seq)
mrg32k3aM2Seq:
        /* <DEDUP_REMOVED lines=144> */
	.type		precalc_xorwow_matrix,@object
	.size		precalc_xorwow_matrix,(precalc_xorwow_offset_matrix - precalc_xorwow_matrix)
precalc_xorwow_matrix:
        /* <DEDUP_REMOVED lines=6400> */
	.type		precalc_xorwow_offset_matrix,@object
	.size		precalc_xorwow_offset_matrix,(.L_1 - precalc_xorwow_offset_matrix)
precalc_xorwow_offset_matrix:
        /* <DEDUP_REMOVED lines=6400> */
.L_1:


//--------------------- .nv.shared._Z17kernel_simulationffffiPiPfP17curandStateXORWOW --------------------------
	.section	.nv.shared._Z17kernel_simulationffffiPiPfP17curandStateXORWOW,"aw",@nobits
	.sectionflags	@""
	.align	4
.nv.shared._Z17kernel_simulationffffiPiPfP17curandStateXORWOW:
	.zero		4096


//--------------------- .nv.shared.reserved.0     --------------------------
	.section	.nv.shared.reserved.0,"aw",@nobits
	.weak		__nv_reservedSMEM_offset_0_alias
	.size		__nv_reservedSMEM_offset_0_alias, 0, 64
	.other		__nv_reservedSMEM_offset_0_alias,@"STO_CUDA_RESERVED_SHARED STV_DEFAULT"
__nv_reservedSMEM_offset_0_alias:
	.zero		0
	.zero		64


//--------------------- .nv.constant0._Z17kernel_simulationffffiPiPfP17curandStateXORWOW --------------------------
	.section	.nv.constant0._Z17kernel_simulationffffiPiPfP17curandStateXORWOW,"a",@progbits
	.sectionflags	@""
	.align	4
.nv.constant0._Z17kernel_simulationffffiPiPfP17curandStateXORWOW:
	.zero		944


//--------------------- .nv.constant0._Z18setup_kernel_seedsP17curandStateXORWOWm --------------------------
	.section	.nv.constant0._Z18setup_kernel_seedsP17curandStateXORWOWm,"a",@progbits
	.sectionflags	@""
	.align	4
.nv.constant0._Z18setup_kernel_seedsP17curandStateXORWOWm:
	.zero		912


//--------------------- SYMBOLS --------------------------

	.type		.nv.reservedSmem.offset0,@object
	.size		.nv.reservedSmem.offset0,0x4
	.type		.nv.reservedSmem.cap,@object
	.size		.nv.reservedSmem.cap,0x4
